	.target	sm_90a

	.elftype	@"ET_EXEC"


//--------------------- .note.nv.tkinfo           --------------------------
	.section	.note.nv.tkinfo,"",@"SHT_NOTE"
	.sectionflags	@"SHF_NOTE_NV_TKINFO"
	.tkinfo
        /*0018*/ 	.word	0x00000002
        /*0030*/ 	.string	""
        /*0030*/ 	.string	"ptxas"
        /*0030*/ 	.string	"Cuda compilation tools, release 13.0, V13.0.88"
        /*0030*/ 	.string	"Build cuda_13.0.r13.0/compiler.36424714_0"
        /*0030*/ 	.string	"-arch sm_90a -m 64 "



//--------------------- .note.nv.cuinfo           --------------------------
	.section	.note.nv.cuinfo,"",@"SHT_NOTE"
	.sectionflags	@"SHF_NOTE_NV_CUINFO"
        /*0018*/ 	.short	0x0002
        /*001a*/ 	.short	0x005a
        /*001c*/ 	.short	0x0082
	.zero		2


//--------------------- .nv.info                  --------------------------
	.section	.nv.info,"",@"SHT_CUDA_INFO"
	.align	4


	//----- nvinfo : EIATTR_REGCOUNT
	.align		4
        /*0000*/ 	.byte	0x04, 0x2f
        /*0002*/ 	.short	(.L_15 - .L_14)
	.align		4
.L_14:
        /*0004*/ 	.word	index@(_ZN7cutlass13device_kernelINS_4gemm6kernel13GemmUniversalIN4cute5tupleIJiiiiEEENS1_10collective13CollectiveMmaINS1_34MainloopSm90TmaGmmaWarpSpecializedILi2ENS5_IJNS4_1CILi1EEESB_SB_EEENS1_35KernelTmaWarpSpecializedCooperativeEEENS5_IJNSA_ILi256EEESF_NSA_ILi64EEEEEENS_10tfloat32_tENS5_IJlSB_lEEESI_SJ_NS4_8TiledMMAINS4_8MMA_AtomIJNS4_4SM904GMMA30MMA_64x256x8_F32TF32TF32_SS_TNILNSN_7ScaleInE1ELSP_1EEEEEENS4_6LayoutINS5_IJNSA_ILi2EEESB_SB_EEENS5_IJSB_NSA_ILi0EEESV_EEEEENS5_IJNS4_10UnderscoreESY_SY_EEEEENS4_13SM90_TMA_LOADENS4_14ComposedLayoutINS4_7SwizzleILi3ELi4ELi3EEENS4_18smem_ptr_flag_bitsILi32EEENSS_INS5_IJNSA_ILi8EEENSA_ILi32EEEEEENS5_IJS18_SB_EEEEEEEvNS4_8identityES11_S1C_vS1D_EENS_8epilogue10collective6detail29Sm90TmaWarpSpecializedAdapterINS1G_15DefaultEpilogueISI_SJ_SJ_NS1F_6thread17LinearCombinationISI_Li1EffLNS1K_9ScaleType4KindE0ELNS_15FloatRoundStyleE2ESI_EENS1_15EpilogueDefaultEEEEEvvEEEEvNT_6ParamsE)
        /*0008*/ 	.word	0x000000a8


	//----- nvinfo : EIATTR_FRAME_SIZE
	.align		4
.L_15:
        /*000c*/ 	.byte	0x04, 0x11
        /*000e*/ 	.short	(.L_17 - .L_16)
	.align		4
.L_16:
        /*0010*/ 	.word	index@(_ZN7cutlass13device_kernelINS_4gemm6kernel13GemmUniversalIN4cute5tupleIJiiiiEEENS1_10collective13CollectiveMmaINS1_34MainloopSm90TmaGmmaWarpSpecializedILi2ENS5_IJNS4_1CILi1EEESB_SB_EEENS1_35KernelTmaWarpSpecializedCooperativeEEENS5_IJNSA_ILi256EEESF_NSA_ILi64EEEEEENS_10tfloat32_tENS5_IJlSB_lEEESI_SJ_NS4_8TiledMMAINS4_8MMA_AtomIJNS4_4SM904GMMA30MMA_64x256x8_F32TF32TF32_SS_TNILNSN_7ScaleInE1ELSP_1EEEEEENS4_6LayoutINS5_IJNSA_ILi2EEESB_SB_EEENS5_IJSB_NSA_ILi0EEESV_EEEEENS5_IJNS4_10UnderscoreESY_SY_EEEEENS4_13SM90_TMA_LOADENS4_14ComposedLayoutINS4_7SwizzleILi3ELi4ELi3EEENS4_18smem_ptr_flag_bitsILi32EEENSS_INS5_IJNSA_ILi8EEENSA_ILi32EEEEEENS5_IJS18_SB_EEEEEEEvNS4_8identityES11_S1C_vS1D_EENS_8epilogue10collective6detail29Sm90TmaWarpSpecializedAdapterINS1G_15DefaultEpilogueISI_SJ_SJ_NS1F_6thread17LinearCombinationISI_Li1EffLNS1K_9ScaleType4KindE0ELNS_15FloatRoundStyleE2ESI_EENS1_15EpilogueDefaultEEEEEvvEEEEvNT_6ParamsE)
        /*0014*/ 	.word	0x00000cf8


	//----- nvinfo : EIATTR_MIN_STACK_SIZE
	.align		4
.L_17:
        /*0018*/ 	.byte	0x04, 0x12
        /*001a*/ 	.short	(.L_19 - .L_18)
	.align		4
.L_18:
        /*001c*/ 	.word	index@(_ZN7cutlass13device_kernelINS_4gemm6kernel13GemmUniversalIN4cute5tupleIJiiiiEEENS1_10collective13CollectiveMmaINS1_34MainloopSm90TmaGmmaWarpSpecializedILi2ENS5_IJNS4_1CILi1EEESB_SB_EEENS1_35KernelTmaWarpSpecializedCooperativeEEENS5_IJNSA_ILi256EEESF_NSA_ILi64EEEEEENS_10tfloat32_tENS5_IJlSB_lEEESI_SJ_NS4_8TiledMMAINS4_8MMA_AtomIJNS4_4SM904GMMA30MMA_64x256x8_F32TF32TF32_SS_TNILNSN_7ScaleInE1ELSP_1EEEEEENS4_6LayoutINS5_IJNSA_ILi2EEESB_SB_EEENS5_IJSB_NSA_ILi0EEESV_EEEEENS5_IJNS4_10UnderscoreESY_SY_EEEEENS4_13SM90_TMA_LOADENS4_14ComposedLayoutINS4_7SwizzleILi3ELi4ELi3EEENS4_18smem_ptr_flag_bitsILi32EEENSS_INS5_IJNSA_ILi8EEENSA_ILi32EEEEEENS5_IJS18_SB_EEEEEEEvNS4_8identityES11_S1C_vS1D_EENS_8epilogue10collective6detail29Sm90TmaWarpSpecializedAdapterINS1G_15DefaultEpilogueISI_SJ_SJ_NS1F_6thread17LinearCombinationISI_Li1EffLNS1K_9ScaleType4KindE0ELNS_15FloatRoundStyleE2ESI_EENS1_15EpilogueDefaultEEEEEvvEEEEvNT_6ParamsE)
        /*0020*/ 	.word	0x00000cf8
.L_19:


//--------------------- .nv.compat                --------------------------
	.section	.nv.compat,"",@"SHT_CUDA_COMPAT_INFO"
	.align	4
        /*0000*/ 	.byte	0x02, 0x09, 0x01, 0x00, 0x02, 0x02, 0x04, 0x00, 0x02, 0x05, 0x05, 0x00, 0x03, 0x07, 0x01, 0x01
        /*0010*/ 	.byte	0x02, 0x03, 0x01, 0x00, 0x02, 0x06, 0x01, 0x00, 0x04, 0x0b, 0x08, 0x00, 0x00, 0x00, 0x00, 0x00
        /*0020*/ 	.byte	0x00, 0x00, 0x00, 0x00


//--------------------- .nv.info._ZN7cutlass13device_kernelINS_4gemm6kernel13GemmUniversalIN4cute5tupleIJiiiiEEENS1_10collective13CollectiveMmaINS1_34MainloopSm90TmaGmmaWarpSpecializedILi2ENS5_IJNS4_1CILi1EEESB_SB_EEENS1_35KernelTmaWarpSpecializedCooperativeEEENS5_IJNSA_ILi256EEESF_NSA_ILi64EEEEEENS_10tfloat32_tENS5_IJlSB_lEEESI_SJ_NS4_8TiledMMAINS4_8MMA_AtomIJNS4_4SM904GMMA30MMA_64x256x8_F32TF32TF32_SS_TNILNSN_7ScaleInE1ELSP_1EEEEEENS4_6LayoutINS5_IJNSA_ILi2EEESB_SB_EEENS5_IJSB_NSA_ILi0EEESV_EEEEENS5_IJNS4_10UnderscoreESY_SY_EEEEENS4_13SM90_TMA_LOADENS4_14ComposedLayoutINS4_7SwizzleILi3ELi4ELi3EEENS4_18smem_ptr_flag_bitsILi32EEENSS_INS5_IJNSA_ILi8EEENSA_ILi32EEEEEENS5_IJS18_SB_EEEEEEEvNS4_8identityES11_S1C_vS1D_EENS_8epilogue10collective6detail29Sm90TmaWarpSpecializedAdapterINS1G_15DefaultEpilogueISI_SJ_SJ_NS1F_6thread17LinearCombinationISI_Li1EffLNS1K_9ScaleType4KindE0ELNS_15FloatRoundStyleE2ESI_EENS1_15EpilogueDefaultEEEEEvvEEEEvNT_6ParamsE --------------------------
	.section	.nv.info._ZN7cutlass13device_kernelINS_4gemm6kernel13GemmUniversalIN4cute5tupleIJiiiiEEENS1_10collective13CollectiveMmaINS1_34MainloopSm90TmaGmmaWarpSpecializedILi2ENS5_IJNS4_1CILi1EEESB_SB_EEENS1_35KernelTmaWarpSpecializedCooperativeEEENS5_IJNSA_ILi256EEESF_NSA_ILi64EEEEEENS_10tfloat32_tENS5_IJlSB_lEEESI_SJ_NS4_8TiledMMAINS4_8MMA_AtomIJNS4_4SM904GMMA30MMA_64x256x8_F32TF32TF32_SS_TNILNSN_7ScaleInE1ELSP_1EEEEEENS4_6LayoutINS5_IJNSA_ILi2EEESB_SB_EEENS5_IJSB_NSA_ILi0EEESV_EEEEENS5_IJNS4_10UnderscoreESY_SY_EEEEENS4_13SM90_TMA_LOADENS4_14ComposedLayoutINS4_7SwizzleILi3ELi4ELi3EEENS4_18smem_ptr_flag_bitsILi32EEENSS_INS5_IJNSA_ILi8EEENSA_ILi32EEEEEENS5_IJS18_SB_EEEEEEEvNS4_8identityES11_S1C_vS1D_EENS_8epilogue10collective6detail29Sm90TmaWarpSpecializedAdapterINS1G_15DefaultEpilogueISI_SJ_SJ_NS1F_6thread17LinearCombinationISI_Li1EffLNS1K_9ScaleType4KindE0ELNS_15FloatRoundStyleE2ESI_EENS1_15EpilogueDefaultEEEEEvvEEEEvNT_6ParamsE,"",@"SHT_CUDA_INFO"
	.sectionflags	@""
	.align	4


	//----- nvinfo : EIATTR_CUDA_API_VERSION
	.align		4
        /*0000*/ 	.byte	0x04, 0x37
        /*0002*/ 	.short	(.L_21 - .L_20)
.L_20:
        /*0004*/ 	.word	0x00000082


	//----- nvinfo : EIATTR_KPARAM_INFO
	.align		4
.L_21:
        /*0008*/ 	.byte	0x04, 0x17
        /*000a*/ 	.short	(.L_23 - .L_22)
.L_22:
        /*000c*/ 	.word	0x00000000
        /*0010*/ 	.short	0x0000
        /*0012*/ 	.short	0x0070
        /*0014*/ 	.byte	0x00, 0xf0, 0x01, 0x10


	//----- nvinfo : EIATTR_SPARSE_MMA_MASK
	.align		4
.L_23:
        /*0018*/ 	.byte	0x03, 0x50
        /*001a*/ 	.short	0x0000


	//----- nvinfo : EIATTR_MAXREG_COUNT
	.align		4
        /*001c*/ 	.byte	0x03, 0x1b
        /*001e*/ 	.short	0x00a8


	//----- nvinfo : EIATTR_NUM_BARRIERS
	.align		4
        /*0020*/ 	.byte	0x02, 0x4c
        /*0022*/ 	.byte	0x01
	.zero		1


	//----- nvinfo : EIATTR_EXTERNS
	.align		4
        /*0024*/ 	.byte	0x04, 0x0f
        /*0026*/ 	.short	(.L_25 - .L_24)


	//   ....[0]....
	.align		4
.L_24:
        /*0028*/ 	.word	index@(__assertfail)


	//----- nvinfo : EIATTR_ANNOTATIONS
	.align		4
.L_25:
        /*002c*/ 	.byte	0x04, 0x55
        /*002e*/ 	.short	(.L_27 - .L_26)


	//   ....[0]....
.L_26:
        /*0030*/ 	.word	0x00000001
        /*0034*/ 	.byte	0x60, 0x06, 0x00, 0x00, 0x01, 0x00, 0x00, 0x00, 0x60, 0x14, 0x00, 0x00, 0x01, 0x00, 0x00, 0x00
        /* <DEDUP_REMOVED lines=1381> */
        /*5694*/ 	.byte	0x80, 0x23, 0x02, 0x00, 0x01, 0x00, 0x00, 0x00, 0x20, 0x25, 0x02, 0x00


	//----- nvinfo : EIATTR_MERCURY_ISA_VERSION
	.align		4
.L_27:
        /*56a0*/ 	.byte	0x03, 0x5f
        /*56a2*/ 	.short	0x0101


	//----- nvinfo : EIATTR_INT_WARP_WIDE_INSTR_OFFSETS
	.align		4
        /*56a4*/ 	.byte	0x04, 0x31
        /*56a6*/ 	.short	(.L_29 - .L_28)


	//   ....[0]....
.L_28:
        /*56a8*/ 	.word	0x000004c0


	//   ....[1]....
        /*56ac*/ 	.word	0x000004d0


	//   ....[2]....
        /*56b0*/ 	.word	0x00000560


	//----- nvinfo : EIATTR_COOP_GROUP_MASK_REGIDS
	.align		4
.L_29:
        /*56b4*/ 	.byte	0x04, 0x29
        /*56b6*/ 	.short	(.L_31 - .L_30)


	//   ....[0]....
.L_30:
        /*56b8*/ 	.word	0xffffffff


	//   ....[1]....
        /*56bc*/ 	.word	0xffffffff


	//   ....[2]....
        /*56c0*/ 	.word	0xffffffff


	//   ....[3]....
        /*56c4*/ 	.word	0xffffffff


	//   ....[4]....
        /*56c8*/ 	.word	0xffffffff


	//----- nvinfo : EIATTR_COOP_GROUP_INSTR_OFFSETS
	.align		4
.L_31:
        /*56cc*/ 	.byte	0x04, 0x28
        /*56ce*/ 	.short	(.L_33 - .L_32)


	//   ....[0]....
.L_32:
        /*56d0*/ 	.word	0x00000070


	//   ....[1]....
        /*56d4*/ 	.word	0x00000080


	//   ....[2]....
        /*56d8*/ 	.word	0x000001a0


	//   ....[3]....
        /*56dc*/ 	.word	0x00000370


	//   ....[4]....
        /*56e0*/ 	.word	0x00001120


	//----- nvinfo : EIATTR_REG_RECONFIG
	.align		4
.L_33:
        /*56e4*/ 	.byte	0x01, 0x54
	.zero		2


	//----- nvinfo : EIATTR_SYSCALL_OFFSETS
	.align		4
        /*56e8*/ 	.byte	0x04, 0x46
        /*56ea*/ 	.short	(.L_35 - .L_34)


	//   ....[0]....
.L_34:
        /*56ec*/ 	.word	0x000012d0


	//----- nvinfo : EIATTR_MBARRIER_INSTR_OFFSETS
	.align		4
.L_35:
        /*56f0*/ 	.byte	0x04, 0x39
        /*56f2*/ 	.short	(.L_37 - .L_36)


	//   ....[0]....
.L_36:
        /*56f4*/ 	.word	0x00000320
        /*56f8*/ 	.word	0x000000ff
        /*56fc*/ 	.word	0x00000000
        /*5700*/ 	.short	0x0100
        /*5702*/ 	.byte	0x08
	.zero		1


	//   ....[1]....
        /*5704*/ 	.word	0x00000330
        /*5708*/ 	.word	0x000000ff
        /*570c*/ 	.word	0x00000010
        /*5710*/ 	.short	0x0100
        /*5712*/ 	.byte	0x08
	.zero		1


	//   ....[2]....
        /*5714*/ 	.word	0x00000340
        /*5718*/ 	.word	0x000000ff
        /*571c*/ 	.word	0x00000008
        /*5720*/ 	.short	0x0100
        /*5722*/ 	.byte	0x08
	.zero		1


	//   ....[3]....
        /*5724*/ 	.word	0x00000350
        /*5728*/ 	.word	0x000000ff
        /*572c*/ 	.word	0x00000018
        /*5730*/ 	.short	0x0100
        /*5732*/ 	.byte	0x08
	.zero		1


	//   ....[4]....
        /*5734*/ 	.word	0x000005d0
        /*5738*/ 	.word	0x000000ff
        /*573c*/ 	.word	0x00000030
        /*5740*/ 	.short	0x0100
        /*5742*/ 	.byte	0x10
	.zero		1


	//   ....[5]....
        /*5744*/ 	.word	0x00000670
        /*5748*/ 	.word	0x000000ff
        /*574c*/ 	.word	0x00000038
        /*5750*/ 	.short	0x0100
        /*5752*/ 	.byte	0x10
	.zero		1


	//   ....[6]....
        /*5754*/ 	.word	0x00001370
        /*5758*/ 	.word	0x00000003
        /*575c*/ 	.word	0x00000000
        /*5760*/ 	.short	0x010a
        /*5762*/ 	.byte	0x3f
	.zero		1


	//   ....[7]....
        /*5764*/ 	.word	0x000013b0
        /*5768*/ 	.word	0x00000003
        /*576c*/ 	.word	0x00000000
        /*5770*/ 	.short	0x010a
        /*5772*/ 	.byte	0x3f
	.zero		1


	//   ....[8]....
        /*5774*/ 	.word	0x000089a0
        /*5778*/ 	.word	0x000000ff
        /*577c*/ 	.word	0x00000000
        /*5780*/ 	.short	0x010a
        /*5782*/ 	.byte	0x0a
	.zero		1


	//   ....[9]....
        /*5784*/ 	.word	0x000089e0
        /*5788*/ 	.word	0x000000ff
        /*578c*/ 	.word	0x00000000
        /*5790*/ 	.short	0x010a
        /*5792*/ 	.byte	0x0a
	.zero		1


	//   ....[10]....
        /*5794*/ 	.word	0x00010a90
        /*5798*/ 	.word	0x000000ff
        /*579c*/ 	.word	0x00000000
        /*57a0*/ 	.short	0x0101
        /*57a2*/ 	.byte	0x08
	.zero		1


	//   ....[11]....
        /*57a4*/ 	.word	0x00010c80
        /*57a8*/ 	.word	0x000000ff
        /*57ac*/ 	.word	0x00000000
        /*57b0*/ 	.short	0x0101
        /*57b2*/ 	.byte	0x04
	.zero		1


	//   ....[12]....
        /*57b4*/ 	.word	0x00022040
        /*57b8*/ 	.word	0x0000000e
        /*57bc*/ 	.word	0x00000010
        /*57c0*/ 	.short	0x010a
        /*57c2*/ 	.byte	0x3f
	.zero		1


	//   ....[13]....
        /*57c4*/ 	.word	0x000224b0
        /*57c8*/ 	.word	0x00000002
        /*57cc*/ 	.word	0x00000038
        /*57d0*/ 	.short	0x0101
        /*57d2*/ 	.byte	0x3f
	.zero		1


	//   ....[14]....
        /*57d4*/ 	.word	0x00022c30
        /*57d8*/ 	.word	0x00000005
        /*57dc*/ 	.word	0x00000000
        /*57e0*/ 	.short	0x010a
        /*57e2*/ 	.byte	0x3f
	.zero		1


	//   ....[15]....
        /*57e4*/ 	.word	0x00022cc0
        /*57e8*/ 	.word	0x00000003
        /*57ec*/ 	.word	0x00000000
        /*57f0*/ 	.short	0x010a
        /*57f2*/ 	.byte	0x3f
	.zero		1


	//   ....[16]....
        /*57f4*/ 	.word	0x00022d20
        /*57f8*/ 	.word	0x00000003
        /*57fc*/ 	.word	0x00000000
        /*5800*/ 	.short	0x010a
        /*5802*/ 	.byte	0x3f
	.zero		1


	//   ....[17]....
        /*5804*/ 	.word	0x00022d80
        /*5808*/ 	.word	0x00000004
        /*580c*/ 	.word	0x00000000
        /*5810*/ 	.short	0x010a
        /*5812*/ 	.byte	0x3f
	.zero		1


	//   ....[18]....
        /*5814*/ 	.word	0x00022e50
        /*5818*/ 	.word	0x0000000e
        /*581c*/ 	.word	0x00000010
        /*5820*/ 	.short	0x010a
        /*5822*/ 	.byte	0x3f
	.zero		1


	//   ....[19]....
        /*5824*/ 	.word	0x00022f20
        /*5828*/ 	.word	0x00000005
        /*582c*/ 	.word	0x00000000
        /*5830*/ 	.short	0x010a
        /*5832*/ 	.byte	0x3f
	.zero		1


	//----- nvinfo : EIATTR_NUM_MBARRIERS
	.align		4
.L_37:
        /*5834*/ 	.byte	0x03, 0x38
        /*5836*/ 	.short	0x0006


	//----- nvinfo : EIATTR_EXIT_INSTR_OFFSETS
	.align		4
        /*5838*/ 	.byte	0x04, 0x1c
        /*583a*/ 	.short	(.L_39 - .L_38)


	//   ....[0]....
.L_38:
        /*583c*/ 	.word	0x000006d0


	//   ....[1]....
        /*5840*/ 	.word	0x00001040


	//   ....[2]....
        /*5844*/ 	.word	0x000215d0


	//   ....[3]....
        /*5848*/ 	.word	0x00021cd0


	//   ....[4]....
        /*584c*/ 	.word	0x00022d10


	//----- nvinfo : EIATTR_MAX_THREADS
	.align		4
.L_39:
        /*5850*/ 	.byte	0x04, 0x05
        /*5852*/ 	.short	(.L_41 - .L_40)
.L_40:
        /*5854*/ 	.word	0x00000180
        /*5858*/ 	.word	0x00000001
        /*585c*/ 	.word	0x00000001


	//----- nvinfo : EIATTR_CRS_STACK_SIZE
	.align		4
.L_41:
        /*5860*/ 	.byte	0x04, 0x1e
        /*5862*/ 	.short	(.L_43 - .L_42)
.L_42:
        /*5864*/ 	.word	0x00000000


	//----- nvinfo : EIATTR_CBANK_PARAM_SIZE
	.align		4
.L_43:
        /*5868*/ 	.byte	0x03, 0x19
        /*586a*/ 	.short	0x0470


	//----- nvinfo : EIATTR_PARAM_CBANK
	.align		4
        /*586c*/ 	.byte	0x04, 0x0a
        /*586e*/ 	.short	(.L_45 - .L_44)
	.align		4
.L_44:
        /*5870*/ 	.word	index@(.nv.constant0._ZN7cutlass13device_kernelINS_4gemm6kernel13GemmUniversalIN4cute5tupleIJiiiiEEENS1_10collective13CollectiveMmaINS1_34MainloopSm90TmaGmmaWarpSpecializedILi2ENS5_IJNS4_1CILi1EEESB_SB_EEENS1_35KernelTmaWarpSpecializedCooperativeEEENS5_IJNSA_ILi256EEESF_NSA_ILi64EEEEEENS_10tfloat32_tENS5_IJlSB_lEEESI_SJ_NS4_8TiledMMAINS4_8MMA_AtomIJNS4_4SM904GMMA30MMA_64x256x8_F32TF32TF32_SS_TNILNSN_7ScaleInE1ELSP_1EEEEEENS4_6LayoutINS5_IJNSA_ILi2EEESB_SB_EEENS5_IJSB_NSA_ILi0EEESV_EEEEENS5_IJNS4_10UnderscoreESY_SY_EEEEENS4_13SM90_TMA_LOADENS4_14ComposedLayoutINS4_7SwizzleILi3ELi4ELi3EEENS4_18smem_ptr_flag_bitsILi32EEENSS_INS5_IJNSA_ILi8EEENSA_ILi32EEEEEENS5_IJS18_SB_EEEEEEEvNS4_8identityES11_S1C_vS1D_EENS_8epilogue10collective6detail29Sm90TmaWarpSpecializedAdapterINS1G_15DefaultEpilogueISI_SJ_SJ_NS1F_6thread17LinearCombinationISI_Li1EffLNS1K_9ScaleType4KindE0ELNS_15FloatRoundStyleE2ESI_EENS1_15EpilogueDefaultEEEEEvvEEEEvNT_6ParamsE)
        /*5874*/ 	.short	0x0210
        /*5876*/ 	.short	0x0470


	//----- nvinfo : EIATTR_SW_WAR
	.align		4
.L_45:
        /*5878*/ 	.byte	0x04, 0x36
        /*587a*/ 	.short	(.L_47 - .L_46)
.L_46:
        /*587c*/ 	.word	0x00000008
.L_47:


//--------------------- .nv.callgraph             --------------------------
	.section	.nv.callgraph,"",@"SHT_CUDA_CALLGRAPH"
	.align	4
	.sectionentsize	8
	.align		4
        /*0000*/ 	.word	0x00000000
	.align		4
        /*0004*/ 	.word	0xffffffff
	.align		4
        /*0008*/ 	.word	index@(_ZN7cutlass13device_kernelINS_4gemm6kernel13GemmUniversalIN4cute5tupleIJiiiiEEENS1_10collective13CollectiveMmaINS1_34MainloopSm90TmaGmmaWarpSpecializedILi2ENS5_IJNS4_1CILi1EEESB_SB_EEENS1_35KernelTmaWarpSpecializedCooperativeEEENS5_IJNSA_ILi256EEESF_NSA_ILi64EEEEEENS_10tfloat32_tENS5_IJlSB_lEEESI_SJ_NS4_8TiledMMAINS4_8MMA_AtomIJNS4_4SM904GMMA30MMA_64x256x8_F32TF32TF32_SS_TNILNSN_7ScaleInE1ELSP_1EEEEEENS4_6LayoutINS5_IJNSA_ILi2EEESB_SB_EEENS5_IJSB_NSA_ILi0EEESV_EEEEENS5_IJNS4_10UnderscoreESY_SY_EEEEENS4_13SM90_TMA_LOADENS4_14ComposedLayoutINS4_7SwizzleILi3ELi4ELi3EEENS4_18smem_ptr_flag_bitsILi32EEENSS_INS5_IJNSA_ILi8EEENSA_ILi32EEEEEENS5_IJS18_SB_EEEEEEEvNS4_8identityES11_S1C_vS1D_EENS_8epilogue10collective6detail29Sm90TmaWarpSpecializedAdapterINS1G_15DefaultEpilogueISI_SJ_SJ_NS1F_6thread17LinearCombinationISI_Li1EffLNS1K_9ScaleType4KindE0ELNS_15FloatRoundStyleE2ESI_EENS1_15EpilogueDefaultEEEEEvvEEEEvNT_6ParamsE)
	.align		4
        /*000c*/ 	.word	index@(__assertfail)
	.align		4
        /*0010*/ 	.word	0x00000000
	.align		4
        /*0014*/ 	.word	0xfffffffe
	.align		4
        /*0018*/ 	.word	0x00000000
	.align		4
        /*001c*/ 	.word	0xfffffffd
	.align		4
        /*0020*/ 	.word	0x00000000
	.align		4
        /*0024*/ 	.word	0xfffffffc


//--------------------- .nv.constant4             --------------------------
	.section	.nv.constant4,"a",@progbits
	.align	8
	.align		8
.nv.constant4:
        /*0000*/ 	.dword	__assertfail
	.align		8
        /*0008*/ 	.dword	__unnamed_1
	.align		8
        /*0010*/ 	.dword	_ZN40_INTERNAL_ce6f6476_4_k_cu_b5689951_270824cuda3std3__45__cpo5beginE
	.align		8
        /*0018*/ 	.dword	_ZN40_INTERNAL_ce6f6476_4_k_cu_b5689951_270824cuda3std3__45__cpo3endE
	.align		8
        /*0020*/ 	.dword	_ZN40_INTERNAL_ce6f6476_4_k_cu_b5689951_270824cuda3std3__45__cpo6cbeginE
	.align		8
        /*0028*/ 	.dword	_ZN40_INTERNAL_ce6f6476_4_k_cu_b5689951_270824cuda3std3__45__cpo4cendE
	.align		8
        /*0030*/ 	.dword	_ZN40_INTERNAL_ce6f6476_4_k_cu_b5689951_270824cuda3std3__442_GLOBAL__N__ce6f6476_4_k_cu_b5689951_270826ignoreE
	.align		8
        /*0038*/ 	.dword	_ZN40_INTERNAL_ce6f6476_4_k_cu_b5689951_270824cuda3std3__419piecewise_constructE
	.align		8
        /*0040*/ 	.dword	_ZN40_INTERNAL_ce6f6476_4_k_cu_b5689951_270824cuda3std3__48in_placeE
	.align		8
        /*0048*/ 	.dword	_ZN40_INTERNAL_ce6f6476_4_k_cu_b5689951_270824cuda3std6ranges3__45__cpo4swapE
	.align		8
        /*0050*/ 	.dword	_ZN40_INTERNAL_ce6f6476_4_k_cu_b5689951_270824cuda3std6ranges3__45__cpo9iter_moveE
	.align		8
        /*0058*/ 	.dword	_ZN40_INTERNAL_ce6f6476_4_k_cu_b5689951_270824cute7productE
	.align		8
        /*0060*/ 	.dword	_ZN40_INTERNAL_ce6f6476_4_k_cu_b5689951_270824cute1_E
	.align		8
        /*0068*/ 	.dword	$str$22
	.align		8
        /*0070*/ 	.dword	$str$23


//--------------------- .text._ZN7cutlass13device_kernelINS_4gemm6kernel13GemmUniversalIN4cute5tupleIJiiiiEEENS1_10collective13CollectiveMmaINS1_34MainloopSm90TmaGmmaWarpSpecializedILi2ENS5_IJNS4_1CILi1EEESB_SB_EEENS1_35KernelTmaWarpSpecializedCooperativeEEENS5_IJNSA_ILi256EEESF_NSA_ILi64EEEEEENS_10tfloat32_tENS5_IJlSB_lEEESI_SJ_NS4_8TiledMMAINS4_8MMA_AtomIJNS4_4SM904GMMA30MMA_64x256x8_F32TF32TF32_SS_TNILNSN_7ScaleInE1ELSP_1EEEEEENS4_6LayoutINS5_IJNSA_ILi2EEESB_SB_EEENS5_IJSB_NSA_ILi0EEESV_EEEEENS5_IJNS4_10UnderscoreESY_SY_EEEEENS4_13SM90_TMA_LOADENS4_14ComposedLayoutINS4_7SwizzleILi3ELi4ELi3EEENS4_18smem_ptr_flag_bitsILi32EEENSS_INS5_IJNSA_ILi8EEENSA_ILi32EEEEEENS5_IJS18_SB_EEEEEEEvNS4_8identityES11_S1C_vS1D_EENS_8epilogue10collective6detail29Sm90TmaWarpSpecializedAdapterINS1G_15DefaultEpilogueISI_SJ_SJ_NS1F_6thread17LinearCombinationISI_Li1EffLNS1K_9ScaleType4KindE0ELNS_15FloatRoundStyleE2ESI_EENS1_15EpilogueDefaultEEEEEvvEEEEvNT_6ParamsE --------------------------
	.section	.text._ZN7cutlass13device_kernelINS_4gemm6kernel13GemmUniversalIN4cute5tupleIJiiiiEEENS1_10collective13CollectiveMmaINS1_34MainloopSm90TmaGmmaWarpSpecializedILi2ENS5_IJNS4_1CILi1EEESB_SB_EEENS1_35KernelTmaWarpSpecializedCooperativeEEENS5_IJNSA_ILi256EEESF_NSA_ILi64EEEEEENS_10tfloat32_tENS5_IJlSB_lEEESI_SJ_NS4_8TiledMMAINS4_8MMA_AtomIJNS4_4SM904GMMA30MMA_64x256x8_F32TF32TF32_SS_TNILNSN_7ScaleInE1ELSP_1EEEEEENS4_6LayoutINS5_IJNSA_ILi2EEESB_SB_EEENS5_IJSB_NSA_ILi0EEESV_EEEEENS5_IJNS4_10UnderscoreESY_SY_EEEEENS4_13SM90_TMA_LOADENS4_14ComposedLayoutINS4_7SwizzleILi3ELi4ELi3EEENS4_18smem_ptr_flag_bitsILi32EEENSS_INS5_IJNSA_ILi8EEENSA_ILi32EEEEEENS5_IJS18_SB_EEEEEEEvNS4_8identityES11_S1C_vS1D_EENS_8epilogue10collective6detail29Sm90TmaWarpSpecializedAdapterINS1G_15DefaultEpilogueISI_SJ_SJ_NS1F_6thread17LinearCombinationISI_Li1EffLNS1K_9ScaleType4KindE0ELNS_15FloatRoundStyleE2ESI_EENS1_15EpilogueDefaultEEEEEvvEEEEvNT_6ParamsE,"ax",@progbits
	.align	128
.text._ZN7cutlass13device_kernelINS_4gemm6kernel13GemmUniversalIN4cute5tupleIJiiiiEEENS1_10collective13CollectiveMmaINS1_34MainloopSm90TmaGmmaWarpSpecializedILi2ENS5_IJNS4_1CILi1EEESB_SB_EEENS1_35KernelTmaWarpSpecializedCooperativeEEENS5_IJNSA_ILi256EEESF_NSA_ILi64EEEEEENS_10tfloat32_tENS5_IJlSB_lEEESI_SJ_NS4_8TiledMMAINS4_8MMA_AtomIJNS4_4SM904GMMA30MMA_64x256x8_F32TF32TF32_SS_TNILNSN_7ScaleInE1ELSP_1EEEEEENS4_6LayoutINS5_IJNSA_ILi2EEESB_SB_EEENS5_IJSB_NSA_ILi0EEESV_EEEEENS5_IJNS4_10UnderscoreESY_SY_EEEEENS4_13SM90_TMA_LOADENS4_14ComposedLayoutINS4_7SwizzleILi3ELi4ELi3EEENS4_18smem_ptr_flag_bitsILi32EEENSS_INS5_IJNSA_ILi8EEENSA_ILi32EEEEEENS5_IJS18_SB_EEEEEEEvNS4_8identityES11_S1C_vS1D_EENS_8epilogue10collective6detail29Sm90TmaWarpSpecializedAdapterINS1G_15DefaultEpilogueISI_SJ_SJ_NS1F_6thread17LinearCombinationISI_Li1EffLNS1K_9ScaleType4KindE0ELNS_15FloatRoundStyleE2ESI_EENS1_15EpilogueDefaultEEEEEvvEEEEvNT_6ParamsE:
        .type           _ZN7cutlass13device_kernelINS_4gemm6kernel13GemmUniversalIN4cute5tupleIJiiiiEEENS1_10collective13CollectiveMmaINS1_34MainloopSm90TmaGmmaWarpSpecializedILi2ENS5_IJNS4_1CILi1EEESB_SB_EEENS1_35KernelTmaWarpSpecializedCooperativeEEENS5_IJNSA_ILi256EEESF_NSA_ILi64EEEEEENS_10tfloat32_tENS5_IJlSB_lEEESI_SJ_NS4_8TiledMMAINS4_8MMA_AtomIJNS4_4SM904GMMA30MMA_64x256x8_F32TF32TF32_SS_TNILNSN_7ScaleInE1ELSP_1EEEEEENS4_6LayoutINS5_IJNSA_ILi2EEESB_SB_EEENS5_IJSB_NSA_ILi0EEESV_EEEEENS5_IJNS4_10UnderscoreESY_SY_EEEEENS4_13SM90_TMA_LOADENS4_14ComposedLayoutINS4_7SwizzleILi3ELi4ELi3EEENS4_18smem_ptr_flag_bitsILi32EEENSS_INS5_IJNSA_ILi8EEENSA_ILi32EEEEEENS5_IJS18_SB_EEEEEEEvNS4_8identityES11_S1C_vS1D_EENS_8epilogue10collective6detail29Sm90TmaWarpSpecializedAdapterINS1G_15DefaultEpilogueISI_SJ_SJ_NS1F_6thread17LinearCombinationISI_Li1EffLNS1K_9ScaleType4KindE0ELNS_15FloatRoundStyleE2ESI_EENS1_15EpilogueDefaultEEEEEvvEEEEvNT_6ParamsE,@function
        .size           _ZN7cutlass13device_kernelINS_4gemm6kernel13GemmUniversalIN4cute5tupleIJiiiiEEENS1_10collective13CollectiveMmaINS1_34MainloopSm90TmaGmmaWarpSpecializedILi2ENS5_IJNS4_1CILi1EEESB_SB_EEENS1_35KernelTmaWarpSpecializedCooperativeEEENS5_IJNSA_ILi256EEESF_NSA_ILi64EEEEEENS_10tfloat32_tENS5_IJlSB_lEEESI_SJ_NS4_8TiledMMAINS4_8MMA_AtomIJNS4_4SM904GMMA30MMA_64x256x8_F32TF32TF32_SS_TNILNSN_7ScaleInE1ELSP_1EEEEEENS4_6LayoutINS5_IJNSA_ILi2EEESB_SB_EEENS5_IJSB_NSA_ILi0EEESV_EEEEENS5_IJNS4_10UnderscoreESY_SY_EEEEENS4_13SM90_TMA_LOADENS4_14ComposedLayoutINS4_7SwizzleILi3ELi4ELi3EEENS4_18smem_ptr_flag_bitsILi32EEENSS_INS5_IJNSA_ILi8EEENSA_ILi32EEEEEENS5_IJS18_SB_EEEEEEEvNS4_8identityES11_S1C_vS1D_EENS_8epilogue10collective6detail29Sm90TmaWarpSpecializedAdapterINS1G_15DefaultEpilogueISI_SJ_SJ_NS1F_6thread17LinearCombinationISI_Li1EffLNS1K_9ScaleType4KindE0ELNS_15FloatRoundStyleE2ESI_EENS1_15EpilogueDefaultEEEEEvvEEEEvNT_6ParamsE,(.L_x_572 - _ZN7cutlass13device_kernelINS_4gemm6kernel13GemmUniversalIN4cute5tupleIJiiiiEEENS1_10collective13CollectiveMmaINS1_34MainloopSm90TmaGmmaWarpSpecializedILi2ENS5_IJNS4_1CILi1EEESB_SB_EEENS1_35KernelTmaWarpSpecializedCooperativeEEENS5_IJNSA_ILi256EEESF_NSA_ILi64EEEEEENS_10tfloat32_tENS5_IJlSB_lEEESI_SJ_NS4_8TiledMMAINS4_8MMA_AtomIJNS4_4SM904GMMA30MMA_64x256x8_F32TF32TF32_SS_TNILNSN_7ScaleInE1ELSP_1EEEEEENS4_6LayoutINS5_IJNSA_ILi2EEESB_SB_EEENS5_IJSB_NSA_ILi0EEESV_EEEEENS5_IJNS4_10UnderscoreESY_SY_EEEEENS4_13SM90_TMA_LOADENS4_14ComposedLayoutINS4_7SwizzleILi3ELi4ELi3EEENS4_18smem_ptr_flag_bitsILi32EEENSS_INS5_IJNSA_ILi8EEENSA_ILi32EEEEEENS5_IJS18_SB_EEEEEEEvNS4_8identityES11_S1C_vS1D_EENS_8epilogue10collective6detail29Sm90TmaWarpSpecializedAdapterINS1G_15DefaultEpilogueISI_SJ_SJ_NS1F_6thread17LinearCombinationISI_Li1EffLNS1K_9ScaleType4KindE0ELNS_15FloatRoundStyleE2ESI_EENS1_15EpilogueDefaultEEEEEvvEEEEvNT_6ParamsE)
        .other          _ZN7cutlass13device_kernelINS_4gemm6kernel13GemmUniversalIN4cute5tupleIJiiiiEEENS1_10collective13CollectiveMmaINS1_34MainloopSm90TmaGmmaWarpSpecializedILi2ENS5_IJNS4_1CILi1EEESB_SB_EEENS1_35KernelTmaWarpSpecializedCooperativeEEENS5_IJNSA_ILi256EEESF_NSA_ILi64EEEEEENS_10tfloat32_tENS5_IJlSB_lEEESI_SJ_NS4_8TiledMMAINS4_8MMA_AtomIJNS4_4SM904GMMA30MMA_64x256x8_F32TF32TF32_SS_TNILNSN_7ScaleInE1ELSP_1EEEEEENS4_6LayoutINS5_IJNSA_ILi2EEESB_SB_EEENS5_IJSB_NSA_ILi0EEESV_EEEEENS5_IJNS4_10UnderscoreESY_SY_EEEEENS4_13SM90_TMA_LOADENS4_14ComposedLayoutINS4_7SwizzleILi3ELi4ELi3EEENS4_18smem_ptr_flag_bitsILi32EEENSS_INS5_IJNSA_ILi8EEENSA_ILi32EEEEEENS5_IJS18_SB_EEEEEEEvNS4_8identityES11_S1C_vS1D_EENS_8epilogue10collective6detail29Sm90TmaWarpSpecializedAdapterINS1G_15DefaultEpilogueISI_SJ_SJ_NS1F_6thread17LinearCombinationISI_Li1EffLNS1K_9ScaleType4KindE0ELNS_15FloatRoundStyleE2ESI_EENS1_15EpilogueDefaultEEEEEvvEEEEvNT_6ParamsE,@"STO_CUDA_ENTRY STV_DEFAULT"
_ZN7cutlass13device_kernelINS_4gemm6kernel13GemmUniversalIN4cute5tupleIJiiiiEEENS1_10collective13CollectiveMmaINS1_34MainloopSm90TmaGmmaWarpSpecializedILi2ENS5_IJNS4_1CILi1EEESB_SB_EEENS1_35KernelTmaWarpSpecializedCooperativeEEENS5_IJNSA_ILi256EEESF_NSA_ILi64EEEEEENS_10tfloat32_tENS5_IJlSB_lEEESI_SJ_NS4_8TiledMMAINS4_8MMA_AtomIJNS4_4SM904GMMA30MMA_64x256x8_F32TF32TF32_SS_TNILNSN_7ScaleInE1ELSP_1EEEEEENS4_6LayoutINS5_IJNSA_ILi2EEESB_SB_EEENS5_IJSB_NSA_ILi0EEESV_EEEEENS5_IJNS4_10UnderscoreESY_SY_EEEEENS4_13SM90_TMA_LOADENS4_14ComposedLayoutINS4_7SwizzleILi3ELi4ELi3EEENS4_18smem_ptr_flag_bitsILi32EEENSS_INS5_IJNSA_ILi8EEENSA_ILi32EEEEEENS5_IJS18_SB_EEEEEEEvNS4_8identityES11_S1C_vS1D_EENS_8epilogue10collective6detail29Sm90TmaWarpSpecializedAdapterINS1G_15DefaultEpilogueISI_SJ_SJ_NS1F_6thread17LinearCombinationISI_Li1EffLNS1K_9ScaleType4KindE0ELNS_15FloatRoundStyleE2ESI_EENS1_15EpilogueDefaultEEEEEvvEEEEvNT_6ParamsE:
[----:B------:R-:W0:Y:S02]  /*0000*/  LDC R1, c[0x0][0x28] ;  /* 0x00000a00ff017b82 */ /* 0x000e240000000800 */
[----:B0-----:R-:W-:Y:S01]  /*0010*/  VIADD R1, R1, 0xfffff308 ;  /* 0xfffff30801017836 */ /* 0x001fe20000000000 */
[----:B------:R-:W0:Y:S01]  /*0020*/  S2R R2, SR_TID.X ;  /* 0x0000000000027919 */ /* 0x000e220000002100 */
[----:B------:R-:W-:Y:S01]  /*0030*/  ELECT P0, URZ, PT ;  /* 0x00000000003f782f */ /* 0x000fe20003800000 */
[----:B------:R-:W-:Y:S01]  /*0040*/  BSSY B0, `(.L_x_0) ;  /* 0x0000015000007945 */ /* 0x000fe20003800000 */
[--C-:B0-----:R-:W-:Y:S02]  /*0050*/  SHF.R.U32.HI R0, RZ, 0x5, R2.reuse ;  /* 0x00000005ff007819 */ /* 0x101fe40000011602 */
[----:B------:R-:W-:-:S03]  /*0060*/  SHF.R.U32.HI R162, RZ, 0x7, R2 ;  /* 0x00000007ffa27819 */ /* 0x000fc60000011602 */
[----:B------:R-:W0:Y:S04]  /*0070*/  SHFL.IDX PT, R3, R0, RZ, 0x1f ;  /* 0x00001fff00037589 */ /* 0x000e2800000e0000 */
[----:B------:R-:W1:Y:S01]  /*0080*/  SHFL.IDX PT, R2, R162, RZ, 0x1f ;  /* 0x00001fffa2027589 */ /* 0x000e6200000e0000 */
[----:B0-----:R-:W-:Y:S02]  /*0090*/  R2UR UR10, R3 ;  /* 0x00000000030a72ca */ /* 0x001fe400000e0000 */
[----:B-1----:R-:W-:-:S11]  /*00a0*/  R2UR UR5, R2 ;  /* 0x00000000020572ca */ /* 0x002fd600000e0000 */
[----:B------:R-:W-:Y:S02]  /*00b0*/  USHF.R.S32.HI UR4, URZ, 0x1f, UR10 ;  /* 0x0000001f3f047899 */ /* 0x000fe4000801140a */
[----:B------:R-:W-:Y:S02]  /*00c0*/  ISETP.NE.OR P0, PT, RZ, UR10, !P0 ;  /* 0x0000000aff007c0c */ /* 0x000fe4000c705670 */
[----:B------:R-:W-:-:S04]  /*00d0*/  ULEA.HI UR4, UR4, UR10, URZ, 0x2 ;  /* 0x0000000a04047291 */ /* 0x000fc8000f8f103f */
[----:B------:R-:W-:-:S04]  /*00e0*/  ULOP3.LUT UR4, UR4, 0xfffffffc, URZ, 0xc0, !UPT ;  /* 0xfffffffc04047892 */ /* 0x000fc8000f8ec03f */
[----:B------:R-:W-:-:S03]  /*00f0*/  UIADD3 UR10, UR10, -UR4, URZ ;  /* 0x800000040a0a7290 */ /* 0x000fc6000fffe03f */
[----:B------:R-:W-:Y:S09]  /*0100*/  @P0 BRA `(.L_x_1) ;  /* 0x0000000000200947 */ /* 0x000ff20003800000 */
[----:B------:R-:W-:Y:S02]  /*0110*/  ULDC.64 UR6, c[0x0][0x198] ;  /* 0x0000660000067ab9 */ /* 0x000fe40000000a00 */
[----:B------:R-:W-:Y:S02]  /*0120*/  UIADD3 UR8, UP0, UR6, 0xf0, URZ ;  /* 0x000000f006087890 */ /* 0x000fe4000ff1e03f */
[----:B------:R-:W-:Y:S02]  /*0130*/  UIADD3 UR6, UP1, UR6, 0x1f0, URZ ;  /* 0x000001f006067890 */ /* 0x000fe4000ff3e03f */
[----:B------:R-:W-:Y:S02]  /*0140*/  UIADD3.X UR9, URZ, UR7, URZ, UP0, !UPT ;  /* 0x000000073f097290 */ /* 0x000fe400087fe43f */
[----:B------:R-:W-:-:S07]  /*0150*/  UIADD3.X UR7, URZ, UR7, URZ, UP1, !UPT ;  /* 0x000000073f077290 */ /* 0x000fce0008ffe43f */
[----:B------:R0:W-:Y:S02]  /*0160*/  UTMACCTL.PF [UR8] ;  /* 0x00000000080079b9 */ /* 0x0001e40008040000 */
[----:B------:R0:W-:Y:S02]  /*0170*/  UTMACCTL.PF [UR6] ;  /* 0x00000000060079b9 */ /* 0x0001e40008040000 */
[----:B0-----:R-:W-:Y:S01]  /*0180*/  NOP ;  /* 0x0000000000007918 */ /* 0x001fe20000000000 */
.L_x_1:
[----:B------:R-:W-:Y:S05]  /*0190*/  BSYNC B0 ;  /* 0x0000000000007941 */ /* 0x000fea0003800000 */
.L_x_0:
[----:B------:R-:W0:Y:S01]  /*01a0*/  SHFL.IDX PT, R2, R0, RZ, 0x1f ;  /* 0x00001fff00027589 */ /* 0x000e2200000e0000 */
[----:B------:R-:W-:Y:S01]  /*01b0*/  UISETP.NE.AND UP0, UPT, UR10, 0x3, UPT ;  /* 0x000000030a00788c */ /* 0x000fe2000bf05270 */
[----:B------:R-:W-:Y:S01]  /*01c0*/  ISETP.NE.AND P1, PT, RZ, UR5, PT ;  /* 0x00000005ff007c0c */ /* 0x000fe2000bf25270 */
[----:B------:R-:W-:Y:S02]  /*01d0*/  UIADD3 UR18, UR5, -0x1, URZ ;  /* 0xffffffff05127890 */ /* 0x000fe4000fffe03f */
[----:B------:R-:W-:Y:S02]  /*01e0*/  UISETP.EQ.OR UP0, UPT, UR10, URZ, !UP0 ;  /* 0x0000003f0a00728c */ /* 0x000fe4000c702670 */
[----:B------:R-:W-:Y:S02]  /*01f0*/  UISETP.GE.U32.AND UP1, UPT, UR18, 0x2, UPT ;  /* 0x000000021200788c */ /* 0x000fe4000bf26070 */
[----:B------:R-:W-:-:S04]  /*0200*/  UISETP.EQ.AND UP0, UPT, UR5, URZ, UP0 ;  /* 0x0000003f0500728c */ /* 0x000fc80008702270 */
[----:B------:R-:W-:-:S04]  /*0210*/  USEL UR38, URZ, 0x1, !UP0 ;  /* 0x000000013f267887 */ /* 0x000fc8000c000000 */
[----:B------:R-:W-:Y:S01]  /*0220*/  USEL UR38, UR38, 0x2, UP1 ;  /* 0x0000000226267887 */ /* 0x000fe20008800000 */
[----:B0-----:R-:W-:-:S13]  /*0230*/  ISETP.NE.AND P0, PT, R2, RZ, PT ;  /* 0x000000ff0200720c */ /* 0x001fda0003f05270 */
[----:B------:R-:W-:Y:S05]  /*0240*/  @P0 BRA `(.L_x_2) ;  /* 0x0000000000480947 */ /* 0x000fea0003800000 */
[----:B------:R-:W0:Y:S01]  /*0250*/  S2UR UR8, SR_CgaCtaId ;  /* 0x00000000000879c3 */ /* 0x000e220000008800 */
[----:B------:R-:W-:Y:S01]  /*0260*/  UMOV UR4, 0x400 ;  /* 0x0000040000047882 */ /* 0x000fe20000000000 */
[----:B------:R-:W-:Y:S01]  /*0270*/  UMOV UR5, 0x1 ;  /* 0x0000000100057882 */ /* 0x000fe20000000000 */
[----:B------:R-:W-:Y:S01]  /*0280*/  UMOV UR6, 0x100 ;  /* 0x0000010000067882 */ /* 0x000fe20000000000 */
[----:B------:R-:W-:Y:S01]  /*0290*/  ELECT P0, URZ, PT ;  /* 0x00000000003f782f */ /* 0x000fe20003800000 */
[----:B------:R-:W-:-:S04]  /*02a0*/  UIADD3 UR6, -UR6, 0x100000, URZ ;  /* 0x0010000006067890 */ /* 0x000fc8000fffe13f */
[----:B------:R-:W-:Y:S02]  /*02b0*/  USHF.L.U32 UR7, UR6, 0xb, URZ ;  /* 0x0000000b06077899 */ /* 0x000fe4000800063f */
[----:B------:R-:W-:Y:S02]  /*02c0*/  USHF.L.U32 UR6, UR6, 0x1, URZ ;  /* 0x0000000106067899 */ /* 0x000fe4000800063f */
[----:B0-----:R-:W-:Y:S02]  /*02d0*/  ULEA UR8, UR8, UR4, 0x18 ;  /* 0x0000000408087291 */ /* 0x001fe4000f8ec03f */
[----:B------:R-:W-:-:S04]  /*02e0*/  UIADD3 UR4, -UR5, 0x100000, URZ ;  /* 0x0010000005047890 */ /* 0x000fc8000fffe13f */
[----:B------:R-:W-:Y:S02]  /*02f0*/  USHF.L.U32 UR5, UR4, 0xb, URZ ;  /* 0x0000000b04057899 */ /* 0x000fe4000800063f */
[----:B------:R-:W-:Y:S01]  /*0300*/  USHF.L.U32 UR4, UR4, 0x1, URZ ;  /* 0x0000000104047899 */ /* 0x000fe2000800063f */
[----:B------:R-:W0:Y:S11]  /*0310*/  FENCE.VIEW.ASYNC.S ;  /* 0x00000000000073c6 */ /* 0x000e360000000000 */
[----:B0-----:R0:W1:Y:S01]  /*0320*/  SYNCS.EXCH.64 URZ, [UR8], UR4 ;  /* 0x00000004083f75b2 */ /* 0x0010620008000100 */
[----:B------:R0:W2:Y:S01]  /*0330*/  SYNCS.EXCH.64 URZ, [UR8+0x10], UR6 ;  /* 0x00001006083f75b2 */ /* 0x0000a20008000100 */
[----:B------:R0:W3:Y:S01]  /*0340*/  SYNCS.EXCH.64 URZ, [UR8+0x8], UR4 ;  /* 0x00000804083f75b2 */ /* 0x0000e20008000100 */
[----:B------:R0:W4:Y:S01]  /*0350*/  SYNCS.EXCH.64 URZ, [UR8+0x18], UR6 ;  /* 0x00001806083f75b2 */ /* 0x0001220008000100 */
[----:B------:R-:W-:Y:S01]  /*0360*/  NOP ;  /* 0x0000000000007918 */ /* 0x000fe20000000000 */
.L_x_2:
[----:B------:R-:W5:Y:S01]  /*0370*/  SHFL.IDX PT, R0, R0, RZ, 0x1f ;  /* 0x00001fff00007589 */ /* 0x000f6200000e0000 */
[----:B------:R-:W-:Y:S01]  /*0380*/  ELECT P0, URZ, PT ;  /* 0x00000000003f782f */ /* 0x000fe20003800000 */
[----:B------:R-:W1:Y:S01]  /*0390*/  S2UR UR17, SR_CTAID.Y ;  /* 0x00000000001179c3 */ /* 0x000e620000002600 */
[----:B0-----:R-:W-:Y:S01]  /*03a0*/  ULDC UR5, c[0x0][0x65c] ;  /* 0x0001970000057ab9 */ /* 0x001fe20000000800 */
[----:B------:R-:W-:Y:S01]  /*03b0*/  UMOV UR12, 0x20 ;  /* 0x00000020000c7882 */ /* 0x000fe20000000000 */
[----:B------:R-:W-:Y:S01]  /*03c0*/  UISETP.NE.AND UP2, UPT, UR5, 0x1, UPT ;  /* 0x000000010500788c */ /* 0x000fe2000bf45270 */
[----:B------:R-:W-:Y:S01]  /*03d0*/  NOP ;  /* 0x0000000000007918 */ /* 0x000fe20000000000 */
[----:B------:R-:W-:Y:S02]  /*03e0*/  NOP ;  /* 0x0000000000007918 */ /* 0x000fe40000000000 */
[----:B------:R-:W-:Y:S01]  /*03f0*/  UP2UR UR39, UPR, URZ, 0x4 ;  /* 0x000000043f277883 */ /* 0x000fe20008000000 */
[----:B------:R-:W0:Y:S01]  /*0400*/  S2UR UR4, SR_CTAID.X ;  /* 0x00000000000479c3 */ /* 0x000e220000002500 */
[----:B------:R-:W-:-:S02]  /*0410*/  PLOP3.LUT P3, PT, PT, PT, UP2, 0x80, 0x0 ;  /* 0x000000000000781c */ /* 0x000fc40003f6f028 */
[----:B------:R-:W-:Y:S02]  /*0420*/  PLOP3.LUT P2, PT, PT, PT, UP2, 0x80, 0x0 ;  /* 0x000000000000781c */ /* 0x000fe40003f4f028 */
[----:B------:R-:W-:Y:S01]  /*0430*/  PLOP3.LUT P4, PT, PT, PT, UP2, 0x80, 0x0 ;  /* 0x000000000000781c */ /* 0x000fe20003f8f028 */
[----:B------:R-:W-:Y:S01]  /*0440*/  @UP2 ULDC UR14, c[0x0][0x10] ;  /* 0x00000400000e2ab9 */ /* 0x000fe20000000800 */
[----:B------:R-:W-:Y:S01]  /*0450*/  @UP2 UMOV UR9, URZ ;  /* 0x0000003f00092c82 */ /* 0x000fe20008000000 */
[----:B------:R-:W-:Y:S01]  /*0460*/  @!UP2 ULDC UR11, c[0x0][0xc] ;  /* 0x00000300000baab9 */ /* 0x000fe20000000800 */
[----:B-----5:R-:W-:Y:S01]  /*0470*/  ISETP.NE.OR P0, PT, R0, RZ, !P0 ;  /* 0x000000ff0000720c */ /* 0x020fe20004705670 */
[----:B-1----:R-:W-:Y:S02]  /*0480*/  @UP2 UMOV UR7, UR17 ;  /* 0x0000001100072c82 */ /* 0x002fe40008000000 */
[----:B------:R-:W-:Y:S01]  /*0490*/  @UP2 UMOV UR8, UR7 ;  /* 0x0000000700082c82 */ /* 0x000fe20008000000 */
[----:B------:R-:W-:Y:S01]  /*04a0*/  @!UP2 UMOV UR7, UR17 ;  /* 0x000000110007ac82 */ /* 0x000fe20008000000 */
[----:B0-----:R-:W-:-:S08]  /*04b0*/  @UP2 UIMAD.WIDE.U32 UR14, UR4, UR14, UR8 ;  /* 0x0000000e040e22a5 */ /* 0x001fd0000f8e0008 */
[----:B------:R-:W-:Y:S01]  /*04c0*/  VOTEU.ALL UP0, P0 ;  /* 0x00000000003f7886 */ /* 0x000fe20000000000 */
[----:B------:R-:W-:Y:S01]  /*04d0*/  VOTEU.ALL UP1, P0 ;  /* 0x00000000003f7886 */ /* 0x000fe20000020000 */
[----:B------:R-:W-:-:S03]  /*04e0*/  IMAD.U32 R2, RZ, RZ, UR14 ;  /* 0x0000000eff027e24 */ /* 0x000fc6000f8e00ff */
[----:B------:R-:W0:Y:S01]  /*04f0*/  @!UP0 S2UR UR6, SR_CgaCtaId ;  /* 0x00000000000689c3 */ /* 0x000e220000008800 */
[----:B------:R-:W-:Y:S01]  /*0500*/  @!UP0 UMOV UR5, 0x400 ;  /* 0x0000040000058882 */ /* 0x000fe20000000000 */
[----:B------:R-:W-:-:S04]  /*0510*/  @!UP0 UIADD3 UR12, -UR12, 0x100000, URZ ;  /* 0x001000000c0c8890 */ /* 0x000fc8000fffe13f */
[----:B------:R-:W-:Y:S02]  /*0520*/  @!UP0 USHF.L.U32 UR13, UR12, 0xb, URZ ;  /* 0x0000000b0c0d8899 */ /* 0x000fe4000800063f */
[----:B------:R-:W-:Y:S01]  /*0530*/  @!UP0 USHF.L.U32 UR12, UR12, 0x1, URZ ;  /* 0x000000010c0c8899 */ /* 0x000fe2000800063f */
[----:B------:R-:W-:Y:S01]  /*0540*/  IMAD.U32 R3, RZ, RZ, UR15 ;  /* 0x0000000fff037e24 */ /* 0x000fe2000f8e00ff */
[----:B0-----:R-:W-:Y:S01]  /*0550*/  @!UP0 ULEA UR16, UR6, UR5, 0x18 ;  /* 0x0000000506108291 */ /* 0x001fe2000f8ec03f */
[----:B------:R-:W-:Y:S01]  /*0560*/  VOTEU.ALL UP0, P0 ;  /* 0x00000000003f7886 */ /* 0x000fe20000000000 */
[----:B------:R-:W-:Y:S01]  /*0570*/  PLOP3.LUT P0, PT, PT, PT, UP2, 0x80, 0x0 ;  /* 0x000000000000781c */ /* 0x000fe20003f0f028 */
[----:B------:R-:W-:Y:S01]  /*0580*/  UMOV UR5, URZ ;  /* 0x0000003f00057c82 */ /* 0x000fe20008000000 */
[----:B------:R-:W-:Y:S01]  /*0590*/  @UP2 UMOV UR6, URZ ;  /* 0x0000003f00062c82 */ /* 0x000fe20008000000 */
[----:B------:R-:W-:Y:S02]  /*05a0*/  @!UP2 UIMAD.WIDE.U32 UR8, UR11, UR7, UR4 ;  /* 0x000000070b08a2a5 */ /* 0x000fe4000f8e0004 */
[----:B------:R-:W-:Y:S01]  /*05b0*/  @UP2 UIADD3 UR6, UR15, UR6, URZ ;  /* 0x000000060f062290 */ /* 0x000fe2000fffe03f */
[----:B------:R-:W0:Y:S04]  /*05c0*/  FENCE.VIEW.ASYNC.S ;  /* 0x00000000000073c6 */ /* 0x000e280000000000 */
[----:B0-----:R0:W2:Y:S01]  /*05d0*/  @!UP0 SYNCS.EXCH.64 URZ, [UR16+0x30], UR12 ;  /* 0x0000300c103f85b2 */ /* 0x0010a20008000100 */
[----:B------:R-:W-:Y:S01]  /*05e0*/  IMAD.U32 R5, RZ, RZ, UR9 ;  /* 0x00000009ff057e24 */ /* 0x000fe2000f8e00ff */
[----:B------:R-:W-:Y:S01]  /*05f0*/  MOV R4, UR8 ;  /* 0x0000000800047c02 */ /* 0x000fe20008000f00 */
[----:B------:R-:W-:Y:S01]  /*0600*/  @P2 IMAD.U32 R17, RZ, RZ, UR6 ;  /* 0x00000006ff112e24 */ /* 0x000fe2000f8e00ff */
[----:B------:R-:W-:Y:S01]  /*0610*/  @P0 MOV R6, R2 ;  /* 0x0000000200060202 */ /* 0x000fe20000000f00 */
[----:B------:R-:W-:-:S02]  /*0620*/  IMAD.U32 R2, RZ, RZ, UR8 ;  /* 0x00000008ff027e24 */ /* 0x000fc4000f8e00ff */
[----:B------:R-:W-:Y:S02]  /*0630*/  IMAD.U32 R3, RZ, RZ, UR9 ;  /* 0x00000009ff037e24 */ /* 0x000fe4000f8e00ff */
[----:B------:R-:W-:Y:S02]  /*0640*/  @!P3 IMAD.MOV.U32 R6, RZ, RZ, R2 ;  /* 0x000000ffff06b224 */ /* 0x000fe400078e0002 */
[----:B------:R-:W-:-:S03]  /*0650*/  @!P4 IMAD.MOV.U32 R17, RZ, RZ, R5 ;  /* 0x000000ffff11c224 */ /* 0x000fc600078e0005 */
[----:B------:R0:W-:Y:S01]  /*0660*/  STL [R1+0x200], R6 ;  /* 0x0002000601007387 */ /* 0x0001e20000100800 */
[----:B------:R0:W2:Y:S01]  /*0670*/  @!UP1 SYNCS.EXCH.64 URZ, [UR16+0x38], UR12 ;  /* 0x0000380c103f95b2 */ /* 0x0000a20008000100 */
[----:B------:R-:W-:Y:S01]  /*0680*/  NOP ;  /* 0x0000000000007918 */ /* 0x000fe20000000000 */
[----:B--234-:R-:W-:Y:S06]  /*0690*/  BAR.SYNC.DEFER_BLOCKING 0x0 ;  /* 0x0000000000007b1d */ /* 0x01cfec0000010000 */
[----:B------:R-:W-:Y:S05]  /*06a0*/  @!P1 BRA `(.L_x_3) ;  /* 0x0000020c00cc9947 */ /* 0x000fea0003800000 */
[----:B------:R-:W-:-:S06]  /*06b0*/  UISETP.GT.U32.AND UP0, UPT, UR18, 0x1, UPT ;  /* 0x000000011200788c */ /* 0x000fcc000bf04070 */
[----:B------:R-:W-:-:S13]  /*06c0*/  PLOP3.LUT P0, PT, PT, PT, UP0, 0x80, 0x0 ;  /* 0x000000000000781c */ /* 0x000fda0003f0f008 */
[----:B0-----:R-:W-:Y:S05]  /*06d0*/  @P0 EXIT ;  /* 0x000000000000094d */ /* 0x001fea0003800000 */
[----:B------:R-:W-:Y:S01]  /*06e0*/  ULDC.64 UR8, c[0x0][0x650] ;  /* 0x0001940000087ab9 */ /* 0x000fe20000000a00 */
[----:B------:R-:W-:Y:S01]  /*06f0*/  UMOV UR40, 0xffffffff ;  /* 0xffffffff00287882 */ /* 0x000fe20000000000 */
[----:B------:R-:W-:Y:S01]  /*0700*/  ISETP.GE.U32.AND P0, PT, R6, UR8, PT ;  /* 0x0000000806007c0c */ /* 0x000fe2000bf06070 */
[----:B------:R-:W-:Y:S01]  /*0710*/  UMOV UR41, 0xffffffff ;  /* 0xffffffff00297882 */ /* 0x000fe20000000000 */
[----:B------:R-:W-:Y:S01]  /*0720*/  UMOV UR42, 0xffffffff ;  /* 0xffffffff002a7882 */ /* 0x000fe20000000000 */
[----:B------:R-:W-:Y:S02]  /*0730*/  PRMT R0, RZ, 0x7610, R0 ;  /* 0x00007610ff007816 */ /* 0x000fe40000000000 */
[----:B------:R-:W-:-:S13]  /*0740*/  ISETP.GE.U32.AND.EX P0, PT, R17, UR9, PT, P0 ;  /* 0x0000000911007c0c */ /* 0x000fda000bf06100 */
[----:B------:R-:W-:Y:S05]  /*0750*/  @P0 BRA `(.L_x_4) ;  /* 0x0000000400800947 */ /* 0x000fea0003800000 */
[----:B------:R-:W-:Y:S01]  /*0760*/  I2FP.F32.U32 R0, UR4 ;  /* 0x0000000400007c45 */ /* 0x000fe20008201000 */
[----:B------:R-:W-:Y:S01]  /*0770*/  ULDC.64 UR16, c[0x0][0x628] ;  /* 0x00018a0000107ab9 */ /* 0x000fe20000000a00 */
[----:B------:R-:W-:Y:S01]  /*0780*/  ULDC UR6, c[0x0][0x150] ;  /* 0x0000540000067ab9 */ /* 0x000fe20000000800 */
[----:B------:R-:W-:Y:S01]  /*0790*/  ISETP.NE.U32.AND P0, PT, RZ, UR16, PT ;  /* 0x00000010ff007c0c */ /* 0x000fe2000bf05070 */
[----:B------:R-:W-:Y:S01]  /*07a0*/  ULDC UR15, c[0x0][0x630] ;  /* 0x00018c00000f7ab9 */ /* 0x000fe20000000800 */
[----:B------:R-:W-:Y:S01]  /*07b0*/  FMUL R0, R0, UR6 ;  /* 0x0000000600007c20 */ /* 0x000fe20008400000 */
[----:B------:R-:W-:Y:S01]  /*07c0*/  R2UR UR18, R6 ;  /* 0x00000000061272ca */ /* 0x000fe200000e0000 */
[----:B------:R-:W-:Y:S01]  /*07d0*/  ULDC UR20, c[0x0][0x154] ;  /* 0x0000550000147ab9 */ /* 0x000fe20000000800 */
[----:B------:R-:W-:Y:S01]  /*07e0*/  ISETP.NE.AND.EX P0, PT, RZ, UR17, PT, P0 ;  /* 0x00000011ff007c0c */ /* 0x000fe2000bf05300 */
[----:B------:R0:W1:Y:S01]  /*07f0*/  F2I.U32.TRUNC.NTZ R2, R0 ;  /* 0x0000000000027305 */ /* 0x000062000020f000 */
[----:B------:R-:W-:-:S02]  /*0800*/  R2UR UR19, R17 ;  /* 0x00000000111372ca */ /* 0x000fc400000e0000 */
[----:B------:R-:W-:Y:S02]  /*0810*/  R2UR UR8, R6 ;  /* 0x00000000060872ca */ /* 0x000fe400000e0000 */
[----:B------:R-:W-:-:S07]  /*0820*/  R2UR UR9, R17 ;  /* 0x00000000110972ca */ /* 0x000fce00000e0000 */
[----:B0-----:R-:W-:Y:S08]  /*0830*/  @!P0 BRA `(.L_x_5) ;  /* 0x0000000000308947 */ /* 0x001ff00003800000 */
[----:B------:R-:W-:Y:S01]  /*0840*/  R2UR UR8, R6 ;  /* 0x00000000060872ca */ /* 0x000fe200000e0000 */
[----:B------:R-:W-:Y:S01]  /*0850*/  ULDC UR6, c[0x0][0x634] ;  /* 0x00018d0000067ab9 */ /* 0x000fe20000000800 */
[----:B------:R-:W-:-:S11]  /*0860*/  R2UR UR14, R17 ;  /* 0x00000000110e72ca */ /* 0x000fd600000e0000 */
[----:B------:R-:W-:-:S04]  /*0870*/  UIADD3 UR6, UP0, UR8, UR6, URZ ;  /* 0x0000000608067290 */ /* 0x000fc8000ff1e03f */
[----:B------:R-:W-:-:S04]  /*0880*/  UIADD3.X UR14, URZ, UR14, URZ, UP0, !UPT ;  /* 0x0000000e3f0e7290 */ /* 0x000fc800087fe43f */
[----:B------:R-:W-:-:S04]  /*0890*/  UIMAD.WIDE.U32 UR8, UR14, UR16, URZ ;  /* 0x000000100e0872a5 */ /* 0x000fc8000f8e003f */
[----:B------:R-:W-:Y:S02]  /*08a0*/  UIMAD.WIDE.U32 UR10, UP0, UR6, UR17, UR8 ;  /* 0x00000011060a72a5 */ /* 0x000fe4000f800008 */
[----:B------:R-:W-:Y:S02]  /*08b0*/  UIMAD.WIDE.U32 UR8, UR6, UR16, URZ ;  /* 0x00000010060872a5 */ /* 0x000fe4000f8e003f */
[----:B------:R-:W-:Y:S02]  /*08c0*/  UIADD3.X UR13, URZ, URZ, URZ, UP0, !UPT ;  /* 0x0000003f3f0d7290 */ /* 0x000fe400087fe43f */
[----:B------:R-:W-:Y:S01]  /*08d0*/  UIADD3 URZ, UP0, UR9, UR10, URZ ;  /* 0x0000000a093f7290 */ /* 0x000fe2000ff1e03f */
[----:B------:R-:W-:-:S03]  /*08e0*/  UMOV UR12, UR11 ;  /* 0x0000000b000c7c82 */ /* 0x000fc60008000000 */
[----:B------:R-:W-:-:S12]  /*08f0*/  UIMAD.WIDE.U32.X UR8, UR14, UR17, UR12, UP0 ;  /* 0x000000110e0872a5 */ /* 0x000fd800080e040c */
.L_x_5:
[----:B------:R-:W-:Y:S01]  /*0900*/  USHF.R.U64 UR42, UR8, UR15, UR9 ;  /* 0x0000000f082a7299 */ /* 0x000fe20008001209 */
[----:B------:R-:W-:Y:S01]  /*0910*/  I2FP.F32.U32 R0, UR7 ;  /* 0x0000000700007c45 */ /* 0x000fe20008201000 */
[----:B------:R-:W-:Y:S01]  /*0920*/  USHF.R.U32.HI UR5, URZ, UR15, UR9 ;  /* 0x0000000f3f057299 */ /* 0x000fe20008011609 */
[----:B-1----:R-:W-:Y:S01]  /*0930*/  R2UR UR12, R2 ;  /* 0x00000000020c72ca */ /* 0x002fe200000e0000 */
[----:B------:R-:W-:Y:S02]  /*0940*/  UIADD3 UR6, UP0, URZ, -UR42, URZ ;  /* 0x8000002a3f067290 */ /* 0x000fe4000ff1e03f */
[----:B------:R-:W-:Y:S01]  /*0950*/  FMUL R0, R0, UR20 ;  /* 0x0000001400007c20 */ /* 0x000fe20008400000 */
[----:B------:R-:W-:Y:S01]  /*0960*/  ULDC.64 UR8, c[0x0][0x620] ;  /* 0x0001880000087ab9 */ /* 0x000fe20000000a00 */
[----:B------:R-:W-:Y:S01]  /*0970*/  UIADD3.X UR5, URZ, ~UR5, URZ, UP0, !UPT ;  /* 0x800000053f057290 */ /* 0x000fe200087fe43f */
[----:B------:R-:W-:Y:S01]  /*0980*/  UMOV UR10, UR18 ;  /* 0x00000012000a7c82 */ /* 0x000fe20008000000 */
[----:B------:R-:W-:-:S02]  /*0990*/  UMOV UR11, UR19 ;  /* 0x00000013000b7c82 */ /* 0x000fc40008000000 */
[----:B------:R-:W-:Y:S01]  /*09a0*/  UIMAD UR5, UR5, UR8, URZ ;  /* 0x00000008050572a4 */ /* 0x000fe2000f8e023f */
[----:B------:R-:W0:Y:S01]  /*09b0*/  F2I.U32.TRUNC.NTZ R0, R0 ;  /* 0x0000000000007305 */ /* 0x000e22000020f000 */
[----:B------:R-:W-:Y:S02]  /*09c0*/  UIMAD.WIDE.U32 UR10, UR6, UR8, UR10 ;  /* 0x00000008060a72a5 */ /* 0x000fe4000f8e000a */
[----:B------:R-:W-:Y:S01]  /*09d0*/  UIMAD UR6, UR6, UR9, UR5 ;  /* 0x00000009060672a4 */ /* 0x000fe2000f8e0205 */
[----:B------:R-:W-:Y:S01]  /*09e0*/  ULDC UR21, c[0x0][0x658] ;  /* 0x0001960000157ab9 */ /* 0x000fe20000000800 */
[----:B------:R-:W-:Y:S02]  /*09f0*/  UMOV UR19, 0xffffffff ;  /* 0xffffffff00137882 */ /* 0x000fe40000000000 */
[----:B------:R-:W-:Y:S01]  /*0a00*/  UIADD3 UR6, UR11, UR6, URZ ;  /* 0x000000060b067290 */ /* 0x000fe2000fffe03f */
[----:B------:R-:W-:Y:S01]  /*0a10*/  ULDC UR15, c[0x0][0x618] ;  /* 0x00018600000f7ab9 */ /* 0x000fe20000000800 */
[----:B------:R-:W-:Y:S01]  /*0a20*/  ULDC.64 UR8, c[0x0][0x640] ;  /* 0x0001900000087ab9 */ /* 0x000fe20000000a00 */
[----:B------:R-:W-:Y:S01]  /*0a30*/  USHF.L.U32 UR11, UR19, UR21, URZ ;  /* 0x00000015130b7299 */ /* 0x000fe2000800063f */
[----:B------:R-:W-:Y:S01]  /*0a40*/  ISETP.NE.U32.AND P0, PT, RZ, UR8, PT ;  /* 0x00000008ff007c0c */ /* 0x000fe2000bf05070 */
[----:B------:R-:W-:-:S02]  /*0a50*/  USHF.R.U64 UR19, UR10, UR15, UR6 ;  /* 0x0000000f0a137299 */ /* 0x000fc40008001206 */
[----:B------:R-:W-:Y:S01]  /*0a60*/  USHF.R.U32.HI UR10, URZ, UR15, UR6 ;  /* 0x0000000f3f0a7299 */ /* 0x000fe20008011606 */
[----:B0-----:R-:W-:Y:S01]  /*0a70*/  R2UR UR14, R0 ;  /* 0x00000000000e72ca */ /* 0x001fe200000e0000 */
[----:B------:R-:W-:Y:S01]  /*0a80*/  ULDC UR17, c[0x0][0x608] ;  /* 0x0001820000117ab9 */ /* 0x000fe20000000800 */
[----:B------:R-:W-:Y:S01]  /*0a90*/  ISETP.NE.AND.EX P0, PT, RZ, UR9, PT, P0 ;  /* 0x00000009ff007c0c */ /* 0x000fe2000bf05300 */
[----:B------:R-:W-:Y:S02]  /*0aa0*/  USHF.R.U64 UR23, UR19, UR17, UR10 ;  /* 0x0000001113177299 */ /* 0x000fe4000800120a */
[----:B------:R-:W-:Y:S01]  /*0ab0*/  USHF.R.U32.HI UR10, URZ, UR17, UR10 ;  /* 0x000000113f0a7299 */ /* 0x000fe2000801160a */
[----:B------:R-:W-:Y:S01]  /*0ac0*/  UMOV UR16, 0x1 ;  /* 0x0000000100107882 */ /* 0x000fe20000000000 */
[----:B------:R-:W-:Y:S02]  /*0ad0*/  UIADD3 UR12, -UR12, URZ, URZ ;  /* 0x0000003f0c0c7290 */ /* 0x000fe4000fffe13f */
[----:B------:R-:W-:-:S02]  /*0ae0*/  USHF.R.U64 UR24, UR23, UR21, UR10 ;  /* 0x0000001517187299 */ /* 0x000fc4000800120a */
[----:B------:R-:W-:Y:S01]  /*0af0*/  USHF.L.U32 UR6, UR16, UR21, URZ ;  /* 0x0000001510067299 */ /* 0x000fe2000800063f */
[----:B------:R-:W-:Y:S01]  /*0b00*/  ULDC UR13, c[0x0][0x144] ;  /* 0x00005100000d7ab9 */ /* 0x000fe20000000800 */
[----:B------:R-:W-:Y:S01]  /*0b10*/  ULDC UR5, c[0x0][0x600] ;  /* 0x0001800000057ab9 */ /* 0x000fe20000000800 */
[----:B------:R-:W-:Y:S02]  /*0b20*/  ULOP3.LUT UR16, URZ, UR11, URZ, 0x33, !UPT ;  /* 0x0000000b3f107292 */ /* 0x000fe4000f8e333f */
[----:B------:R-:W-:Y:S02]  /*0b30*/  USHF.R.U32.HI UR11, URZ, UR21, UR10 ;  /* 0x000000153f0b7299 */ /* 0x000fe4000801160a */
[----:B------:R-:W-:Y:S02]  /*0b40*/  UIADD3 UR18, UR5, -0x1, URZ ;  /* 0xffffffff05127890 */ /* 0x000fe4000fffe03f */
[----:B------:R-:W-:Y:S02]  /*0b50*/  UIADD3 UR20, -UR14, URZ, URZ ;  /* 0x0000003f0e147290 */ /* 0x000fe4000fffe13f */
[----:B------:R-:W-:Y:S01]  /*0b60*/  UIMAD UR4, UR13, UR12, UR4 ;  /* 0x0000000c0d0472a4 */ /* 0x000fe2000f8e0204 */
[----:B------:R-:W-:Y:S01]  /*0b70*/  ULDC UR25, c[0x0][0x148] ;  /* 0x0000520000197ab9 */ /* 0x000fe20000000800 */
[----:B------:R-:W-:Y:S01]  /*0b80*/  ULDC UR21, c[0x0][0x648] ;  /* 0x0001920000157ab9 */ /* 0x000fe20000000800 */
[----:B------:R-:W-:Y:S01]  /*0b90*/  ULDC UR22, c[0x0][0x638] ;  /* 0x00018e0000167ab9 */ /* 0x000fe20000000800 */
[----:B------:R-:W-:Y:S01]  /*0ba0*/  UMOV UR10, UR24 ;  /* 0x00000018000a7c82 */ /* 0x000fe20008000000 */
[----:B------:R-:W-:Y:S07]  /*0bb0*/  @!P0 BRA `(.L_x_6) ;  /* 0x0000000000308947 */ /* 0x000fee0003800000 */
[----:B------:R-:W-:Y:S02]  /*0bc0*/  ULDC UR14, c[0x0][0x64c] ;  /* 0x00019300000e7ab9 */ /* 0x000fe40000000800 */
        /* <DEDUP_REMOVED lines=8> */
[----:B------:R-:W-:-:S07]  /*0c50*/  UIMAD.WIDE.U32.X UR8, UR17, UR9, UR14, UP0 ;  /* 0x00000009110872a5 */ /* 0x000fce00080e040e */
[----:B------:R-:W-:Y:S01]  /*0c60*/  UMOV UR10, UR8 ;  /* 0x00000008000a7c82 */ /* 0x000fe20008000000 */
[----:B------:R-:W-:-:S05]  /*0c70*/  UMOV UR11, UR9 ;  /* 0x00000009000b7c82 */ /* 0x000fca0008000000 */
.L_x_6:
[----:B------:R-:W-:Y:S01]  /*0c80*/  UISETP.NE.AND UP0, UPT, UR39, URZ, UPT ;  /* 0x0000003f2700728c */ /* 0x000fe2000bf05270 */
[----:B------:R-:W-:Y:S01]  /*0c90*/  MOV R0, 0x1 ;  /* 0x0000000100007802 */ /* 0x000fe20000000f00 */
[----:B------:R-:W-:Y:S02]  /*0ca0*/  USHF.R.U64 UR8, UR10, UR21, UR11 ;  /* 0x000000150a087299 */ /* 0x000fe4000800120b */
[----:B------:R-:W-:Y:S02]  /*0cb0*/  ULOP3.LUT UR16, UR23, UR16, URZ, 0xc0, !UPT ;  /* 0x0000001017107292 */ /* 0x000fe4000f8ec03f */
[----:B------:R-:W-:Y:S02]  /*0cc0*/  ULOP3.LUT UR18, UR19, UR18, URZ, 0xc0, !UPT ;  /* 0x0000001213127292 */ /* 0x000fe4000f8ec03f */
[----:B------:R-:W-:-:S03]  /*0cd0*/  UIMAD UR16, UR6, UR8, UR16 ;  /* 0x00000008061072a4 */ /* 0x000fc6000f8e0210 */
[----:B------:R-:W-:Y:S02]  /*0ce0*/  @UP0 UIMAD UR4, UR25, UR20, UR7 ;  /* 0x00000014190402a4 */ /* 0x000fe4000f8e0207 */
[----:B------:R-:W-:-:S04]  /*0cf0*/  UIADD3 UR7, -UR8, URZ, URZ ;  /* 0x0000003f08077290 */ /* 0x000fc8000fffe13f */
[----:B------:R-:W-:-:S03]  /*0d00*/  UIMAD UR6, UR7, UR22, UR24 ;  /* 0x00000016070672a4 */ /* 0x000fc6000f8e0218 */
[----:B------:R-:W-:Y:S01]  /*0d10*/  ULDC UR7, c[0x0][0x610] ;  /* 0x0001840000077ab9 */ /* 0x000fe20000000800 */
[----:B------:R-:W-:Y:S02]  /*0d20*/  UIMAD UR6, UR6, UR5, UR18 ;  /* 0x00000005060672a4 */ /* 0x000fe4000f8e0212 */
[----:B------:R-:W-:-:S04]  /*0d30*/  UIMAD UR4, UR16, UR7, UR4 ;  /* 0x00000007100472a4 */ /* 0x000fc8000f8e0204 */
[----:B------:R-:W-:Y:S02]  /*0d40*/  USEL UR41, UR6, UR4, !UP0 ;  /* 0x0000000406297287 */ /* 0x000fe4000c000000 */
[----:B------:R-:W-:-:S12]  /*0d50*/  USEL UR40, UR4, UR6, !UP0 ;  /* 0x0000000604287287 */ /* 0x000fd8000c000000 */
.L_x_4:
[----:B------:R-:W-:-:S08]  /*0d60*/  NOP ;  /* 0x0000000000007918 */ /* 0x000fd00000000000 */
[----:B------:R-:W0:Y:S02]  /*0d70*/  USETMAXREG.TRY_ALLOC.CTAPOOL UP0, 0xf0 ;  /* 0x000000f0000079c8 */ /* 0x000e240008000600 */
[----:B0-----:R-:W-:-:S13]  /*0d80*/  PLOP3.LUT P0, PT, PT, PT, UP0, 0x80, 0x0 ;  /* 0x000000000000781c */ /* 0x001fda0003f0f008 */
[----:B------:R-:W-:Y:S05]  /*0d90*/  @!P0 BRA `(.L_x_4) ;  /* 0xfffffffc00f08947 */ /* 0x000fea000383ffff */
[----:B------:R-:W-:Y:S01]  /*0da0*/  ULDC.64 UR4, c[0x0][0x598] ;  /* 0x0001660000047ab9 */ /* 0x000fe20000000a00 */
[----:B------:R-:W-:Y:S01]  /*0db0*/  ULDC.64 UR44, c[0x0][0x208] ;  /* 0x00008200002c7ab9 */ /* 0x000fe20000000a00 */
[----:B------:R-:W-:-:S04]  /*0dc0*/  ISETP.NE.U32.AND P0, PT, RZ, UR4, PT ;  /* 0x00000004ff007c0c */ /* 0x000fc8000bf05070 */
[----:B------:R-:W-:-:S13]  /*0dd0*/  ISETP.NE.AND.EX P0, PT, RZ, UR5, PT, P0 ;  /* 0x00000005ff007c0c */ /* 0x000fda000bf05300 */
[----:B------:R-:W-:Y:S05]  /*0de0*/  @!P0 BRA `(.L_x_7) ;  /* 0x00000000001c8947 */ /* 0x000fea0003800000 */
[----:B------:R-:W0:Y:S02]  /*0df0*/  LDC.64 R2, c[0x0][0x598] ;  /* 0x00016600ff027b82 */ /* 0x000e240000000a00 */
[----:B0-----:R-:W2:Y:S02]  /*0e00*/  LDG.E.64 R2, desc[UR44][R2.64] ;  /* 0x0000002c02027981 */ /* 0x001ea4000c1e1b00 */
[----:B--2---:R-:W-:-:S04]  /*0e10*/  ISETP.NE.U32.AND P0, PT, R2, RZ, PT ;  /* 0x000000ff0200720c */ /* 0x004fc80003f05070 */
[----:B------:R-:W-:-:S13]  /*0e20*/  ISETP.NE.AND.EX P0, PT, R3, RZ, PT, P0 ;  /* 0x000000ff0300720c */ /* 0x000fda0003f05300 */
[----:B------:R-:W-:Y:S05]  /*0e30*/  @!P0 BRA `(.L_x_7) ;  /* 0x0000000000088947 */ /* 0x000fea0003800000 */
[----:B------:R0:W5:Y:S01]  /*0e40*/  LD.E R2, desc[UR44][R2.64] ;  /* 0x0000002c02027980 */ /* 0x000162000c101900 */
[----:B------:R-:W-:Y:S05]  /*0e50*/  BRA `(.L_x_8) ;  /* 0x0000000000247947 */ /* 0x000fea0003800000 */
.L_x_7:
[----:B------:R-:W-:Y:S02]  /*0e60*/  ULDC.64 UR4, c[0x0][0x588] ;  /* 0x0001620000047ab9 */ /* 0x000fe40000000a00 */
[----:B------:R-:W-:-:S04]  /*0e70*/  ISETP.NE.U32.AND P0, PT, RZ, UR4, PT ;  /* 0x00000004ff007c0c */ /* 0x000fc8000bf05070 */
[----:B------:R-:W-:-:S13]  /*0e80*/  ISETP.NE.AND.EX P0, PT, RZ, UR5, PT, P0 ;  /* 0x00000005ff007c0c */ /* 0x000fda000bf05300 */
[----:B------:R-:W-:Y:S05]  /*0e90*/  @!P0 BRA `(.L_x_9) ;  /* 0x00000000000c8947 */ /* 0x000fea0003800000 */
[----:B------:R-:W0:Y:S02]  /*0ea0*/  LDC.64 R2, c[0x0][0x588] ;  /* 0x00016200ff027b82 */ /* 0x000e240000000a00 */
[----:B0-----:R1:W5:Y:S01]  /*0eb0*/  LDG.E R2, desc[UR44][R2.64] ;  /* 0x0000002c02027981 */ /* 0x001362000c1e1900 */
[----:B------:R-:W-:Y:S05]  /*0ec0*/  BRA `(.L_x_8) ;  /* 0x0000000000087947 */ /* 0x000fea0003800000 */
.L_x_9:
[----:B------:R-:W-:Y:S02]  /*0ed0*/  ULDC UR4, c[0x0][0x580] ;  /* 0x0001600000047ab9 */ /* 0x000fe40000000800 */
[----:B------:R-:W-:-:S07]  /*0ee0*/  IMAD.U32 R2, RZ, RZ, UR4 ;  /* 0x00000004ff027e24 */ /* 0x000fce000f8e00ff */
.L_x_8:
[----:B------:R-:W-:Y:S02]  /*0ef0*/  ULDC.64 UR4, c[0x0][0x5a0] ;  /* 0x0001680000047ab9 */ /* 0x000fe40000000a00 */
[----:B------:R-:W-:-:S04]  /*0f00*/  ISETP.NE.U32.AND P0, PT, RZ, UR4, PT ;  /* 0x00000004ff007c0c */ /* 0x000fc8000bf05070 */
[----:B------:R-:W-:-:S13]  /*0f10*/  ISETP.NE.AND.EX P0, PT, RZ, UR5, PT, P0 ;  /* 0x00000005ff007c0c */ /* 0x000fda000bf05300 */
[----:B------:R-:W-:Y:S05]  /*0f20*/  @!P0 BRA `(.L_x_10) ;  /* 0x00000000001c8947 */ /* 0x000fea0003800000 */
[----:B------:R-:W2:Y:S02]  /*0f30*/  LDC.64 R4, c[0x0][0x5a0] ;  /* 0x00016800ff047b82 */ /* 0x000ea40000000a00 */
[----:B--2---:R-:W2:Y:S02]  /*0f40*/  LDG.E.64 R4, desc[UR44][R4.64] ;  /* 0x0000002c04047981 */ /* 0x004ea4000c1e1b00 */
[----:B--2---:R-:W-:-:S04]  /*0f50*/  ISETP.NE.U32.AND P0, PT, R4, RZ, PT ;  /* 0x000000ff0400720c */ /* 0x004fc80003f05070 */
[----:B------:R-:W-:-:S13]  /*0f60*/  ISETP.NE.AND.EX P0, PT, R5, RZ, PT, P0 ;  /* 0x000000ff0500720c */ /* 0x000fda0003f05300 */
[----:B------:R-:W-:Y:S05]  /*0f70*/  @!P0 BRA `(.L_x_10) ;  /* 0x0000000000088947 */ /* 0x000fea0003800000 */
[----:B------:R2:W5:Y:S01]  /*0f80*/  LD.E R16, desc[UR44][R4.64] ;  /* 0x0000002c04107980 */ /* 0x000562000c101900 */
[----:B------:R-:W-:Y:S05]  /*0f90*/  BRA `(.L_x_11) ;  /* 0x0000000000247947 */ /* 0x000fea0003800000 */
.L_x_10:
[----:B------:R-:W-:Y:S02]  /*0fa0*/  ULDC.64 UR4, c[0x0][0x590] ;  /* 0x0001640000047ab9 */ /* 0x000fe40000000a00 */
[----:B------:R-:W-:-:S04]  /*0fb0*/  ISETP.NE.U32.AND P0, PT, RZ, UR4, PT ;  /* 0x00000004ff007c0c */ /* 0x000fc8000bf05070 */
[----:B------:R-:W-:-:S13]  /*0fc0*/  ISETP.NE.AND.EX P0, PT, RZ, UR5, PT, P0 ;  /* 0x00000005ff007c0c */ /* 0x000fda000bf05300 */
[----:B------:R-:W-:Y:S05]  /*0fd0*/  @!P0 BRA `(.L_x_12) ;  /* 0x00000000000c8947 */ /* 0x000fea0003800000 */
[----:B------:R-:W2:Y:S02]  /*0fe0*/  LDC.64 R4, c[0x0][0x590] ;  /* 0x00016400ff047b82 */ /* 0x000ea40000000a00 */
[----:B--2---:R3:W5:Y:S01]  /*0ff0*/  LDG.E R16, desc[UR44][R4.64] ;  /* 0x0000002c04107981 */ /* 0x004762000c1e1900 */
[----:B------:R-:W-:Y:S05]  /*1000*/  BRA `(.L_x_11) ;  /* 0x0000000000087947 */ /* 0x000fea0003800000 */
.L_x_12:
[----:B------:R-:W-:Y:S02]  /*1010*/  ULDC UR4, c[0x0][0x584] ;  /* 0x0001610000047ab9 */ /* 0x000fe40000000800 */
[----:B------:R-:W-:-:S07]  /*1020*/  IMAD.U32 R16, RZ, RZ, UR4 ;  /* 0x00000004ff107e24 */ /* 0x000fce000f8e00ff */
.L_x_11:
[----:B------:R-:W-:-:S13]  /*1030*/  LOP3.LUT P0, RZ, R0, 0xff, RZ, 0xc0, !PT ;  /* 0x000000ff00ff7812 */ /* 0x000fda000780c0ff */
[----:B------:R-:W-:Y:S05]  /*1040*/  @!P0 EXIT ;  /* 0x000000000000894d */ /* 0x000fea0003800000 */
[----:B------:R-:W-:Y:S01]  /*1050*/  ULDC UR4, c[0x0][0x28c] ;  /* 0x0000a30000047ab9 */ /* 0x000fe20000000800 */
[----:B------:R-:W-:Y:S01]  /*1060*/  UMOV UR36, URZ ;  /* 0x0000003f00247c82 */ /* 0x000fe20008000000 */
[----:B------:R-:W-:Y:S01]  /*1070*/  UIADD3 UR4, UR4, 0x3f, URZ ;  /* 0x0000003f04047890 */ /* 0x000fe2000fffe03f */
[----:B------:R-:W-:-:S03]  /*1080*/  UMOV UR37, URZ ;  /* 0x0000003f00257c82 */ /* 0x000fc60008000000 */
[----:B------:R-:W-:-:S04]  /*1090*/  USHF.R.S32.HI UR5, URZ, 0x1f, UR4 ;  /* 0x0000001f3f057899 */ /* 0x000fc80008011404 */
[----:B------:R-:W-:-:S04]  /*10a0*/  ULEA.HI UR5, UR5, UR4, URZ, 0x6 ;  /* 0x0000000405057291 */ /* 0x000fc8000f8f303f */
[----:B------:R-:W-:-:S12]  /*10b0*/  USHF.R.S32.HI UR43, URZ, 0x6, UR5 ;  /* 0x000000063f2b7899 */ /* 0x000fd80008011405 */
.L_x_540:
[----:B------:R-:W4:Y:S01]  /*10c0*/  S2R R0, SR_TID.X ;  /* 0x0000000000007919 */ /* 0x000f220000002100 */
[----:B------:R-:W0:Y:S01]  /*10d0*/  S2UR UR6, SR_CgaCtaId ;  /* 0x00000000000679c3 */ /* 0x000e220000008800 */
[----:B------:R-:W-:Y:S02]  /*10e0*/  UMOV UR46, 0x400 ;  /* 0x00000400002e7882 */ /* 0x000fe40000000000 */
[----:B0-----:R-:W-:Y:S01]  /*10f0*/  ULEA UR46, UR6, UR46, 0x18 ;  /* 0x0000002e062e7291 */ /* 0x001fe2000f8ec03f */
[----:B----4-:R-:W-:-:S04]  /*1100*/  LOP3.LUT R0, R0, 0x80, RZ, 0xc0, !PT ;  /* 0x0000008000007812 */ /* 0x010fc800078ec0ff */
[----:B------:R-:W-:-:S06]  /*1110*/  SHF.R.U32.HI R0, RZ, 0x7, R0 ;  /* 0x00000007ff007819 */ /* 0x000fcc0000011600 */
[----:B------:R-:W0:Y:S02]  /*1120*/  SHFL.IDX PT, R0, R0, RZ, 0x1f ;  /* 0x00001fff00007589 */ /* 0x000e2400000e0000 */
[----:B0-----:R-:W-:-:S13]  /*1130*/  R2UR UR4, R0 ;  /* 0x00000000000472ca */ /* 0x001fda00000e0000 */
[----:B------:R-:W-:-:S04]  /*1140*/  ULEA.HI UR5, UR4, UR4, URZ, 0x1 ;  /* 0x0000000404057291 */ /* 0x000fc8000f8f083f */
[----:B------:R-:W-:-:S04]  /*1150*/  ULOP3.LUT UR5, UR5, 0x7fffe, URZ, 0xc0, !UPT ;  /* 0x0007fffe05057892 */ /* 0x000fc8000f8ec03f */
[----:B------:R-:W-:-:S03]  /*1160*/  UIADD3 UR5, UR4, -UR5, URZ ;  /* 0x8000000504057290 */ /* 0x000fc6000fffe03f */
[----:B------:R-:W-:Y:S01]  /*1170*/  ULDC UR4, c[0x0][0x28c] ;  /* 0x0000a30000047ab9 */ /* 0x000fe20000000800 */
[----:B------:R-:W-:Y:S01]  /*1180*/  ULEA UR5, UR5, UR46, 0xd ;  /* 0x0000002e05057291 */ /* 0x000fe2000f8e683f */
[----:B------:R-:W-:-:S03]  /*1190*/  ISETP.LT.AND P0, PT, RZ, UR4, PT ;  /* 0x00000004ff007c0c */ /* 0x000fc6000bf01270 */
[----:B------:R-:W-:-:S04]  /*11a0*/  UIADD3 UR5, UR5, 0x100, URZ ;  /* 0x0000010005057890 */ /* 0x000fc8000fffe03f */
[----:B------:R-:W-:-:S04]  /*11b0*/  USHF.R.U32.HI UR5, URZ, 0x4, UR5 ;  /* 0x000000043f057899 */ /* 0x000fc80008011605 */
[----:B------:R-:W-:Y:S02]  /*11c0*/  ULOP3.LUT UR47, UR5, 0x3fff, URZ, 0xc0, !UPT ;  /* 0x00003fff052f7892 */ /* 0x000fe4000f8ec03f */
[----:B-123--:R-:W-:Y:S10]  /*11d0*/  @P0 BRA `(.L_x_13) ;  /* 0x0000000000400947 */ /* 0x00eff40003800000 */
[----:B------:R-:W-:Y:S01]  /*11e0*/  MOV R0, 0x0 ;  /* 0x0000000000007802 */ /* 0x000fe20000000f00 */
[----:B------:R-:W-:Y:S01]  /*11f0*/  ULDC.64 UR4, c[0x4][0x68] ;  /* 0x01001a0000047ab9 */ /* 0x000fe20000000a00 */
[----:B------:R-:W-:Y:S01]  /*1200*/  ULDC.64 UR6, c[0x4][0x8] ;  /* 0x0100020000067ab9 */ /* 0x000fe20000000a00 */
[----:B--23--:R-:W-:Y:S01]  /*1210*/  IMAD.U32 R4, RZ, RZ, UR4 ;  /* 0x00000004ff047e24 */ /* 0x00cfe2000f8e00ff */
[----:B------:R0:W2:Y:S01]  /*1220*/  LDC.64 R14, c[0x4][R0] ;  /* 0x01000000000e7b82 */ /* 0x0000a20000000a00 */
[----:B------:R-:W-:Y:S01]  /*1230*/  MOV R5, UR5 ;  /* 0x0000000500057c02 */ /* 0x000fe20008000f00 */
[----:B------:R-:W-:Y:S01]  /*1240*/  ULDC.64 UR4, c[0x4][0x70] ;  /* 0x01001c0000047ab9 */ /* 0x000fe20000000a00 */
[----:B------:R-:W-:Y:S01]  /*1250*/  IMAD.U32 R10, RZ, RZ, UR6 ;  /* 0x00000006ff0a7e24 */ /* 0x000fe2000f8e00ff */
[----:B------:R-:W-:Y:S01]  /*1260*/  MOV R11, UR7 ;  /* 0x00000007000b7c02 */ /* 0x000fe20008000f00 */
[----:B------:R-:W-:Y:S02]  /*1270*/  IMAD.U32 R6, RZ, RZ, UR4 ;  /* 0x00000004ff067e24 */ /* 0x000fe4000f8e00ff */
[----:B------:R-:W-:-:S02]  /*1280*/  IMAD.U32 R7, RZ, RZ, UR5 ;  /* 0x00000005ff077e24 */ /* 0x000fc4000f8e00ff */
[----:B------:R-:W-:Y:S02]  /*1290*/  IMAD.MOV.U32 R8, RZ, RZ, 0x1e1 ;  /* 0x000001e1ff087424 */ /* 0x000fe400078e00ff */
[----:B------:R-:W-:Y:S02]  /*12a0*/  IMAD.MOV.U32 R12, RZ, RZ, 0x1 ;  /* 0x00000001ff0c7424 */ /* 0x000fe400078e00ff */
[----:B0-----:R-:W-:-:S07]  /*12b0*/  IMAD.MOV.U32 R13, RZ, RZ, RZ ;  /* 0x000000ffff0d7224 */ /* 0x001fce00078e00ff */
[----:B------:R-:W-:-:S07]  /*12c0*/  LEPC R20, `(.L_x_13) ;  /* 0x000000001014794e */ /* 0x000fce0000000000 */
[----:B-12--5:R-:W-:Y:S05]  /*12d0*/  CALL.ABS.NOINC R14 ;  /* 0x000000000e007343 */ /* 0x026fea0003c00000 */
.L_x_13:
[----:B------:R-:W-:-:S06]  /*12e0*/  ULOP3.LUT UR4, UR38, 0x1, URZ, 0xfc, !UPT ;  /* 0x0000000126047892 */ /* 0x000fcc000f8efc3f */
[----:B------:R-:W-:-:S04]  /*12f0*/  MOV R0, UR4 ;  /* 0x0000000400007c02 */ /* 0x000fc80008000f00 */
[----:B------:R-:W-:-:S13]  /*1300*/  ISETP.NE.AND P0, PT, R0, 0x3, PT ;  /* 0x000000030000780c */ /* 0x000fda0003f05270 */
[----:B------:R-:W-:Y:S05]  /*1310*/  @!P0 BRA `(.L_x_14) ;  /* 0x0000000000048947 */ /* 0x000fea0003800000 */
[----:B------:R-:W-:Y:S01]  /*1320*/  BPT.TRAP 0x1 ;  /* 0x000000040000795c */ /* 0x000fe20000300000 */
.L_x_14:
[----:B-1----:R-:W-:Y:S02]  /*1330*/  IMAD.U32 R3, RZ, RZ, UR37 ;  /* 0x00000025ff037e24 */ /* 0x002fe4000f8e00ff */
[----:B------:R-:W-:-:S03]  /*1340*/  IMAD.U32 R0, RZ, RZ, UR36 ;  /* 0x00000024ff007e24 */ /* 0x000fc6000f8e00ff */
[----:B------:R-:W-:Y:S02]  /*1350*/  LEA R3, R3, UR46, 0x3 ;  /* 0x0000002e03037c11 */ /* 0x000fe4000f8e18ff */
[----:B------:R-:W-:-:S04]  /*1360*/  SHF.L.U32 R0, R0, 0x1f, RZ ;  /* 0x0000001f00007819 */ /* 0x000fc800000006ff */
[----:B------:R0:W1:Y:S01]  /*1370*/  SYNCS.PHASECHK.TRANS64.TRYWAIT P1, [R3+URZ], R0 ;  /* 0x00000000030075a7 */ /* 0x000062000802017f */
[----:B------:R-:W-:Y:S05]  /*1380*/  @!P0 BRA `(.L_x_15) ;  /* 0x0000000000048947 */ /* 0x000fea0003800000 */
[----:B------:R-:W-:Y:S01]  /*1390*/  BPT.TRAP 0x1 ;  /* 0x000000040000795c */ /* 0x000fe20000300000 */
.L_x_15:
[----:B-1----:R-:W-:Y:S05]  /*13a0*/  @P1 BRA `(.L_x_16) ;  /* 0x0000000000081947 */ /* 0x002fea0003800000 */
[----:B------:R-:W1:Y:S02]  /*13b0*/  SYNCS.PHASECHK.TRANS64.TRYWAIT P1, [R3+URZ], R0 ;  /* 0x00000000030075a7 */ /* 0x000e64000802017f */
[----:B-1----:R-:W-:Y:S05]  /*13c0*/  @!P1 BRA `(.L_x_17) ;  /* 0x0000021800549947 */ /* 0x002fea0003800000 */
.L_x_16:
[----:B------:R-:W-:-:S04]  /*13d0*/  UISETP.LT.AND UP0, UPT, UR43, 0x1, UPT ;  /* 0x000000012b00788c */ /* 0x000fc8000bf01270 */
[----:B------:R-:W-:-:S04]  /*13e0*/  USEL UR4, UR43, 0x1, UP0 ;  /* 0x000000012b047887 */ /* 0x000fc80008000000 */
[----:B------:R-:W-:-:S06]  /*13f0*/  UIADD3 UR4, UR43, -UR4, URZ ;  /* 0x800000042b047290 */ /* 0x000fcc000fffe03f */
[----:B01----:R-:W-:Y:S01]  /*1400*/  IMAD.U32 R0, RZ, RZ, UR4 ;  /* 0x00000004ff007e24 */ /* 0x003fe2000f8e00ff */
[----:B------:R-:W-:Y:S05]  /*1410*/  WARPSYNC.ALL ;  /* 0x0000000000007948 */ /* 0x000fea0003800000 */
[----:B------:R-:W-:Y:S01]  /*1420*/  ISETP.GE.AND P1, PT, R0, 0x1, PT ;  /* 0x000000010000780c */ /* 0x000fe20003f26270 */
[----:B------:R-:W-:Y:S01]  /*1430*/  UIADD3 UR46, UR46, 0x20100, URZ ;  /* 0x000201002e2e7890 */ /* 0x000fe2000fffe03f */
[----:B------:R-:W-:Y:S01]  /*1440*/  WARPGROUP.ARRIVE ;  /* 0x00000000000079c5 */ /* 0x000fe20000000000 */
[----:B------:R-:W-:Y:S01]  /*1450*/  ULOP3.LUT UR4, UR47, 0x10000, URZ, 0xfc, !UPT ;  /* 0x000100002f047892 */ /* 0x000fe2000f8efc3f */
[----:B------:R-:W-:Y:S01]  /*1460*/  STL [R1+0x2c8], R17 ;  /* 0x0002c81101007387 */ /* 0x000fe20000100800 */
[----:B------:R-:W-:-:S02]  /*1470*/  USHF.R.U32.HI UR46, URZ, 0x4, UR46 ;  /* 0x000000043f2e7899 */ /* 0x000fc4000801162e */
[----:B------:R-:W-:Y:S01]  /*1480*/  ULEA UR8, UR37, UR4, 0xc ;  /* 0x0000000425087291 */ /* 0x000fe2000f8e603f */
[----:B-----5:R-:W-:Y:S01]  /*1490*/  STL [R1+0x2c4], R16 ;  /* 0x0002c41001007387 */ /* 0x020fe20000100800 */
[----:B------:R-:W-:Y:S01]  /*14a0*/  ULOP3.LUT UR5, UR46, 0x3fff, URZ, 0xc0, !UPT ;  /* 0x00003fff2e057892 */ /* 0x000fe2000f8ec03f */
[----:B------:R-:W-:Y:S01]  /*14b0*/  UMOV UR9, 0x40000040 ;  /* 0x4000004000097882 */ /* 0x000fe20000000000 */
[----:B------:R-:W-:Y:S02]  /*14c0*/  UMOV UR11, 0x40000040 ;  /* 0x40000040000b7882 */ /* 0x000fe40000000000 */
[----:B------:R-:W-:Y:S01]  /*14d0*/  ULOP3.LUT UR5, UR5, 0x10000, URZ, 0xfc, !UPT ;  /* 0x0001000005057892 */ /* 0x000fe2000f8efc3f */
[----:B------:R0:W-:Y:S01]  /*14e0*/  STL [R1+0x2c0], R2 ;  /* 0x0002c00201007387 */ /* 0x0001e20000100800 */
[----:B------:R-:W-:Y:S02]  /*14f0*/  UIADD3 UR12, UR8, 0x400, URZ ;  /* 0x00000400080c7890 */ /* 0x000fe4000fffe03f */
[----:B------:R-:W-:Y:S01]  /*1500*/  ULEA UR6, UR37, UR5, 0xc ;  /* 0x0000000525067291 */ /* 0x000fe2000f8e603f */
[----:B------:R1:W-:Y:S01]  /*1510*/  STL [R1+0x2bc], R0 ;  /* 0x0002bc0001007387 */ /* 0x0003e20000100800 */
[----:B------:R-:W-:Y:S01]  /*1520*/  UMOV UR15, UR11 ;  /* 0x0000000b000f7c82 */ /* 0x000fe20008000000 */
[----:B------:R-:W-:-:S04]  /*1530*/  UMOV UR13, 0x40000040 ;  /* 0x40000040000d7882 */ /* 0x000fc80000000000 */
[----:B------:R-:W-:Y:S02]  /*1540*/  UMOV UR10, UR6 ;  /* 0x00000006000a7c82 */ /* 0x000fe40008000000 */
[----:B------:R-:W-:Y:S01]  /*1550*/  HGMMA.64x256x8.F32.TF32 R24, gdesc[UR8], RZ, !UPT, gsb0 ;  /* 0x07e00000081879f0 */ /* 0x000fe2000c0028ff */
[----:B------:R-:W-:Y:S02]  /*1560*/  UMOV UR14, UR10 ;  /* 0x0000000a000e7c82 */ /* 0x000fe40008000000 */
[----:B------:R-:W-:Y:S02]  /*1570*/  WARPGROUP.DEPBAR.LE gsb0, 0x0 ;  /* 0x00008000000079c5 */ /* 0x000fe40000010000 */
[----:B------:R-:W-:Y:S01]  /*1580*/  STL.64 [R1], R24 ;  /* 0x0000001801007387 */ /* 0x000fe20000100a00 */
[----:B------:R-:W-:Y:S01]  /*1590*/  MOV R235, R46 ;  /* 0x0000002e00eb7202 */ /* 0x000fe20000000f00 */
[----:B------:R-:W-:Y:S01]  /*15a0*/  IMAD.MOV.U32 R234, RZ, RZ, R47 ;  /* 0x000000ffffea7224 */ /* 0x000fe200078e002f */
[----:B------:R-:W-:Y:S01]  /*15b0*/  MOV R231, R50 ;  /* 0x0000003200e77202 */ /* 0x000fe20000000f00 */
[----:B------:R-:W-:Y:S01]  /*15c0*/  STL.64 [R1+0x8], R26 ;  /* 0x0000081a01007387 */ /* 0x000fe20000100a00 */
[----:B------:R-:W-:Y:S01]  /*15d0*/  IMAD.MOV.U32 R233, RZ, RZ, R48 ;  /* 0x000000ffffe97224 */ /* 0x000fe200078e0030 */
[----:B------:R-:W-:Y:S01]  /*15e0*/  MOV R227, R54 ;  /* 0x0000003600e37202 */ /* 0x000fe20000000f00 */
[----:B------:R-:W-:Y:S01]  /*15f0*/  IMAD.MOV.U32 R232, RZ, RZ, R49 ;  /* 0x000000ffffe87224 */ /* 0x000fe200078e0031 */
        /* <DEDUP_REMOVED lines=62> */
[----:B0-----:R-:W-:Y:S01]  /*19e0*/  MOV R2, R150 ;  /* 0x0000009600027202 */ /* 0x001fe20000000f00 */
[----:B------:R-:W-:Y:S01]  /*19f0*/  IMAD.MOV.U32 R176, RZ, RZ, R92 ;  /* 0x000000ffffb07224 */ /* 0x000fe200078e005c */
[----:B------:R0:W-:Y:S01]  /*1a00*/  STL.64 [R1+0x50], R44 ;  /* 0x0000502c01007387 */ /* 0x0001e20000100a00 */
[----:B------:R-:W-:-:S02]  /*1a10*/  IMAD.MOV.U32 R177, RZ, RZ, R93 ;  /* 0x000000ffffb17224 */ /* 0x000fc400078e005d */
[----:B------:R-:W-:Y:S01]  /*1a20*/  IMAD.MOV.U32 R179, RZ, RZ, R95 ;  /* 0x000000ffffb37224 */ /* 0x000fe200078e005f */
[----:B------:R-:W-:Y:S01]  /*1a30*/  STL [R1+0xaf0], R162 ;  /* 0x000af0a201007387 */ /* 0x000fe20000100800 */
[----:B------:R-:W-:Y:S02]  /*1a40*/  IMAD.MOV.U32 R180, RZ, RZ, R96 ;  /* 0x000000ffffb47224 */ /* 0x000fe400078e0060 */
[----:B------:R-:W-:Y:S02]  /*1a50*/  IMAD.MOV.U32 R181, RZ, RZ, R97 ;  /* 0x000000ffffb57224 */ /* 0x000fe400078e0061 */
[----:B------:R-:W-:Y:S02]  /*1a60*/  IMAD.MOV.U32 R183, RZ, RZ, R99 ;  /* 0x000000ffffb77224 */ /* 0x000fe400078e0063 */
[----:B------:R-:W-:Y:S02]  /*1a70*/  IMAD.MOV.U32 R184, RZ, RZ, R100 ;  /* 0x000000ffffb87224 */ /* 0x000fe400078e0064 */
[----:B------:R-:W-:-:S02]  /*1a80*/  IMAD.MOV.U32 R185, RZ, RZ, R101 ;  /* 0x000000ffffb97224 */ /* 0x000fc400078e0065 */
[----:B------:R-:W-:Y:S02]  /*1a90*/  IMAD.MOV.U32 R187, RZ, RZ, R103 ;  /* 0x000000ffffbb7224 */ /* 0x000fe400078e0067 */
        /* <DEDUP_REMOVED lines=32> */
[----:B--23--:R-:W-:Y:S02]  /*1ca0*/  IMAD.MOV.U32 R5, RZ, RZ, R147 ;  /* 0x000000ffff057224 */ /* 0x00cfe400078e0093 */
[----:B------:R-:W-:Y:S02]  /*1cb0*/  IMAD.MOV.U32 R4, RZ, RZ, R148 ;  /* 0x000000ffff047224 */ /* 0x000fe400078e0094 */
[----:B------:R-:W-:-:S02]  /*1cc0*/  IMAD.MOV.U32 R3, RZ, RZ, R149 ;  /* 0x000000ffff037224 */ /* 0x000fc400078e0095 */
[----:B-1----:R-:W-:Y:S02]  /*1cd0*/  IMAD.MOV.U32 R0, RZ, RZ, R151 ;  /* 0x000000ffff007224 */ /* 0x002fe400078e0097 */
[----:B0-----:R-:W-:-:S06]  /*1ce0*/  WARPGROUP.ARRIVE ;  /* 0x00000000000079c5 */ /* 0x001fcc0000000000 */
[----:B------:R-:W-:Y:S03]  /*1cf0*/  HGMMA.64x256x8.F32.TF32 R24, gdesc[UR12], RZ, !UPT, gsb0 ;  /* 0x07e000000c1879f0 */ /* 0x000fe6000c0028ff */
[----:B------:R-:W-:Y:S02]  /*1d00*/  WARPGROUP.DEPBAR.LE gsb0, 0x0 ;  /* 0x00008000000079c5 */ /* 0x000fe40000010000 */
[----:B------:R-:W-:Y:S04]  /*1d10*/  STL.64 [R1+0xae8], R150 ;  /* 0x000ae89601007387 */ /* 0x000fe80000100a00 */
        /* <DEDUP_REMOVED lines=20> */
[----:B------:R0:W-:Y:S04]  /*1e60*/  STL.64 [R1+0xa40], R108 ;  /* 0x000a406c01007387 */ /* 0x0001e80000100a00 */
[----:B0-----:R-:W2:Y:S04]  /*1e70*/  LDL.LU R108, [R1] ;  /* 0x00000000016c7983 */ /* 0x001ea80000300800 */
[----:B------:R-:W2:Y:S04]  /*1e80*/  LDL.LU R109, [R1+0x4] ;  /* 0x00000400016d7983 */ /* 0x000ea80000300800 */
        /* <DEDUP_REMOVED lines=19> */
[----:B------:R-:W2:Y:S01]  /*1fc0*/  LDL.LU R129, [R1+0x54] ;  /* 0x0000540001817983 */ /* 0x000ea20000300800 */
        /* <DEDUP_REMOVED lines=19> */
[----:B------:R-:W-:Y:S01]  /*2100*/  UIADD3 UR12, UR8, 0x2, URZ ;  /* 0x00000002080c7890 */ /* 0x000fe2000fffe03f */
[----:B------:R-:W-:Y:S01]  /*2110*/  IMAD.MOV.U32 R143, RZ, RZ, R222 ;  /* 0x000000ffff8f7224 */ /* 0x000fe200078e00de */
[----:B------:R-:W-:Y:S01]  /*2120*/  UIADD3 UR14, UR6, 0x2, URZ ;  /* 0x00000002060e7890 */ /* 0x000fe2000fffe03f */
[----:B------:R-:W-:Y:S01]  /*2130*/  IMAD.MOV.U32 R145, RZ, RZ, R220 ;  /* 0x000000ffff917224 */ /* 0x000fe200078e00dc */
[----:B------:R-:W-:Y:S01]  /*2140*/  MOV R220, R16 ;  /* 0x0000001000dc7202 */ /* 0x000fe20000000f00 */
[----:B------:R-:W-:Y:S01]  /*2150*/  IMAD.MOV.U32 R146, RZ, RZ, R219 ;  /* 0x000000ffff927224 */ /* 0x000fe200078e00db */
[----:B------:R-:W-:Y:S01]  /*2160*/  UMOV UR13, 0x40000040 ;  /* 0x40000040000d7882 */ /* 0x000fe20000000000 */
[----:B------:R-:W-:Y:S01]  /*2170*/  IMAD.MOV.U32 R147, RZ, RZ, R218 ;  /* 0x000000ffff937224 */ /* 0x000fe200078e00da */
[----:B------:R-:W-:Y:S01]  /*2180*/  UMOV UR15, 0x40000040 ;  /* 0x40000040000f7882 */ /* 0x000fe20000000000 */
[----:B------:R-:W-:Y:S01]  /*2190*/  IMAD.MOV.U32 R149, RZ, RZ, R216 ;  /* 0x000000ffff957224 */ /* 0x000fe200078e00d8 */
[----:B------:R-:W-:Y:S01]  /*21a0*/  MOV R216, R20 ;  /* 0x0000001400d87202 */ /* 0x000fe20000000f00 */
        /* <DEDUP_REMOVED lines=19> */
[----:B------:R-:W-:-:S06]  /*22e0*/  IMAD.MOV.U32 R235, RZ, RZ, R0 ;  /* 0x000000ffffeb7224 */ /* 0x000fcc00078e0000 */
[----:B--2---:R-:W-:-:S06]  /*22f0*/  WARPGROUP.ARRIVE ;  /* 0x00000000000079c5 */ /* 0x004fcc0000000000 */
[----:B------:R-:W-:Y:S03]  /*2300*/  HGMMA.64x256x8.F32.TF32 R108, gdesc[UR12], R108, gsb0 ;  /* 0x07e000000c6c79f0 */ /* 0x000fe6000800286c */
[----:B------:R-:W-:Y:S02]  /*2310*/  WARPGROUP.DEPBAR.LE gsb0, 0x0 ;  /* 0x00008000000079c5 */ /* 0x000fe40000010000 */
[----:B------:R-:W-:Y:S04]  /*2320*/  STL.64 [R1], R108 ;  /* 0x0000006c01007387 */ /* 0x000fe80000100a00 */
        /* <DEDUP_REMOVED lines=63> */
[----:B0-----:R-:W2:Y:S04]  /*2720*/  LDL.LU R162, [R1+0xaf0] ;  /* 0x000af00001a27983 */ /* 0x001ea80000300800 */
[----:B------:R-:W3:Y:S04]  /*2730*/  LDL.LU.64 R150, [R1+0xae8] ;  /* 0x000ae80001967983 */ /* 0x000ee80000300a00 */
        /* <DEDUP_REMOVED lines=20> */
[----:B------:R-:W3:Y:S01]  /*2880*/  LDL.LU.64 R108, [R1+0xa40] ;  /* 0x000a4000016c7983 */ /* 0x000ee20000300a00 */
[----:B------:R-:W-:Y:S01]  /*2890*/  UIADD3 UR12, UR8, 0x402, URZ ;  /* 0x00000402080c7890 */ /* 0x000fe2000fffe03f */
[----:B------:R-:W-:Y:S01]  /*28a0*/  UMOV UR13, 0x40000040 ;  /* 0x40000040000d7882 */ /* 0x000fe20000000000 */
[----:B---3--:R-:W-:-:S07]  /*28b0*/  WARPGROUP.ARRIVE ;  /* 0x00000000000079c5 */ /* 0x008fce0000000000 */
[----:B------:R-:W-:Y:S03]  /*28c0*/  HGMMA.64x256x8.F32.TF32 R24, gdesc[UR12], R24, gsb0 ;  /* 0x07e000000c1879f0 */ /* 0x000fe60008002818 */
        /* <DEDUP_REMOVED lines=65> */
[----:B0-----:R-:W3:Y:S04]  /*2ce0*/  LDL.LU.64 R24, [R1] ;  /* 0x0000000001187983 */ /* 0x001ee80000300a00 */
        /* <DEDUP_REMOVED lines=63> */
[----:B------:R-:W-:-:S02]  /*30e0*/  UIADD3 UR12, UR8, 0x4, URZ ;  /* 0x00000004080c7890 */ /* 0x000fc4000fffe03f */
[----:B------:R-:W-:Y:S01]  /*30f0*/  UIADD3 UR14, UR6, 0x4, URZ ;  /* 0x00000004060e7890 */ /* 0x000fe2000fffe03f */
[----:B------:R-:W-:Y:S01]  /*3100*/  UMOV UR13, 0x40000040 ;  /* 0x40000040000d7882 */ /* 0x000fe20000000000 */
[----:B------:R-:W-:Y:S01]  /*3110*/  UMOV UR15, 0x40000040 ;  /* 0x40000040000f7882 */ /* 0x000fe20000000000 */
[----:B---3--:R-:W-:-:S06]  /*3120*/  WARPGROUP.ARRIVE ;  /* 0x00000000000079c5 */ /* 0x008fcc0000000000 */
[----:B------:R-:W-:Y:S03]  /*3130*/  HGMMA.64x256x8.F32.TF32 R24, gdesc[UR12], R24, gsb0 ;  /* 0x07e000000c1879f0 */ /* 0x000fe60008002818 */
        /* <DEDUP_REMOVED lines=41> */
[----:B------:R0:W-:Y:S01]  /*33d0*/  STL.64 [R1+0x50], R44 ;  /* 0x0000502c01007387 */ /* 0x0001e20000100a00 */
[----:B------:R-:W-:Y:S01]  /*33e0*/  IMAD.MOV.U32 R208, RZ, RZ, R124 ;  /* 0x000000ffffd07224 */ /* 0x000fe200078e007c */
[----:B------:R-:W-:Y:S01]  /*33f0*/  MOV R190, R106 ;  /* 0x0000006a00be7202 */ /* 0x000fe20000000f00 */
[----:B------:R-:W-:Y:S01]  /*3400*/  IMAD.MOV.U32 R209, RZ, RZ, R125 ;  /* 0x000000ffffd17224 */ /* 0x000fe200078e007d */
[----:B------:R-:W3:Y:S01]  /*3410*/  LDL.LU.64 R150, [R1+0xa38] ;  /* 0x000a380001967983 */ /* 0x000ee20000300a00 */
        /* <DEDUP_REMOVED lines=60> */
[----:B------:R-:W-:-:S02]  /*37e0*/  IMAD.MOV.U32 R167, RZ, RZ, R83 ;  /* 0x000000ffffa77224 */ /* 0x000fc400078e0053 */
[----:B------:R-:W-:Y:S01]  /*37f0*/  IMAD.MOV.U32 R164, RZ, RZ, R80 ;  /* 0x000000ffffa47224 */ /* 0x000fe200078e0050 */
[----:B------:R-:W3:Y:S01]  /*3800*/  LDL.LU.64 R118, [R1+0x9b8] ;  /* 0x0009b80001767983 */ /* 0x000ee20000300a00 */
[----:B------:R-:W-:Y:S02]  /*3810*/  IMAD.MOV.U32 R165, RZ, RZ, R81 ;  /* 0x000000ffffa57224 */ /* 0x000fe400078e0051 */
[----:B------:R-:W-:Y:S01]  /*3820*/  IMAD.MOV.U32 R163, RZ, RZ, R79 ;  /* 0x000000ffffa37224 */ /* 0x000fe200078e004f */
[----:B------:R-:W3:Y:S01]  /*3830*/  LDL.LU.64 R116, [R1+0x9b0] ;  /* 0x0009b00001747983 */ /* 0x000ee20000300a00 */
[----:B------:R-:W-:Y:S02]  /*3840*/  IMAD.MOV.U32 R160, RZ, RZ, R76 ;  /* 0x000000ffffa07224 */ /* 0x000fe400078e004c */
        /* <DEDUP_REMOVED lines=58> */
[----:B0-----:R-:W3:Y:S04]  /*3bf0*/  LDL.LU.64 R44, [R1+0x890] ;  /* 0x00089000012c7983 */ /* 0x001ee80000300a00 */
        /* <DEDUP_REMOVED lines=11> */
[----:B------:R-:W-:-:S02]  /*3cb0*/  UMOV UR13, 0x40000040 ;  /* 0x40000040000d7882 */ /* 0x000fc40000000000 */
[----:B--2---:R-:W-:Y:S01]  /*3cc0*/  STL [R1+0x838], R162 ;  /* 0x000838a201007387 */ /* 0x004fe20000100800 */
[----:B---3--:R-:W-:-:S06]  /*3cd0*/  WARPGROUP.ARRIVE ;  /* 0x00000000000079c5 */ /* 0x008fcc0000000000 */
        /* <DEDUP_REMOVED lines=64> */
[----:B------:R-:W-:-:S02]  /*40e0*/  IMAD.MOV.U32 R142, RZ, RZ, R223 ;  /* 0x000000ffff8e7224 */ /* 0x000fc400078e00df */
[----:B------:R-:W-:Y:S02]  /*40f0*/  IMAD.MOV.U32 R143, RZ, RZ, R222 ;  /* 0x000000ffff8f7224 */ /* 0x000fe400078e00de */
[----:B------:R-:W-:Y:S01]  /*4100*/  IMAD.MOV.U32 R145, RZ, RZ, R220 ;  /* 0x000000ffff917224 */ /* 0x000fe200078e00dc */
[----:B------:R-:W-:Y:S01]  /*4110*/  MOV R220, R16 ;  /* 0x0000001000dc7202 */ /* 0x000fe20000000f00 */
[----:B------:R-:W-:Y:S02]  /*4120*/  IMAD.MOV.U32 R146, RZ, RZ, R219 ;  /* 0x000000ffff927224 */ /* 0x000fe400078e00db */
[----:B------:R-:W-:Y:S02]  /*4130*/  IMAD.MOV.U32 R147, RZ, RZ, R218 ;  /* 0x000000ffff937224 */ /* 0x000fe400078e00da */
        /* <DEDUP_REMOVED lines=21> */
[----:B------:R-:W-:Y:S01]  /*4290*/  IMAD.MOV.U32 R235, RZ, RZ, R0 ;  /* 0x000000ffffeb7224 */ /* 0x000fe200078e0000 */
[----:B------:R-:W-:Y:S02]  /*42a0*/  UIADD3 UR12, UR8, 0x6, URZ ;  /* 0x00000006080c7890 */ /* 0x000fe4000fffe03f */
[----:B------:R-:W-:Y:S01]  /*42b0*/  UIADD3 UR14, UR6, 0x6, URZ ;  /* 0x00000006060e7890 */ /* 0x000fe2000fffe03f */
[----:B------:R-:W-:Y:S01]  /*42c0*/  UMOV UR13, 0x40000040 ;  /* 0x40000040000d7882 */ /* 0x000fe20000000000 */
[----:B------:R-:W-:Y:S01]  /*42d0*/  UMOV UR15, 0x40000040 ;  /* 0x40000040000f7882 */ /* 0x000fe20000000000 */
        /* <DEDUP_REMOVED lines=236> */
[----:B------:R-:W-:Y:S01]  /*51a0*/  STL.64 [R1+0x30], R36 ;  /* 0x0000302401007387 */ /* 0x000fe20000100a00 */
[----:B------:R-:W-:-:S03]  /*51b0*/  MOV R2, R150 ;  /* 0x0000009600027202 */ /* 0x000fc60000000f00 */
[----:B------:R-:W-:Y:S01]  /*51c0*/  STL.64 [R1+0x38], R38 ;  /* 0x0000382601007387 */ /* 0x000fe20000100a00 */
[----:B------:R-:W-:-:S03]  /*51d0*/  IMAD.MOV.U32 R0, RZ, RZ, R151 ;  /* 0x000000ffff007224 */ /* 0x000fc600078e0097 */
[----:B------:R-:W-:Y:S01]  /*51e0*/  STL.64 [R1+0x40], R40 ;  /* 0x0000402801007387 */ /* 0x000fe20000100a00 */
[----:B------:R-:W-:-:S03]  /*51f0*/  IMAD.MOV.U32 R4, RZ, RZ, R148 ;  /* 0x000000ffff047224 */ /* 0x000fc600078e0094 */
[----:B------:R-:W-:Y:S01]  /*5200*/  STL.64 [R1+0x48], R42 ;  /* 0x0000482a01007387 */ /* 0x000fe20000100a00 */
[----:B------:R-:W-:Y:S01]  /*5210*/  IMAD.MOV.U32 R3, RZ, RZ, R149 ;  /* 0x000000ffff037224 */ /* 0x000fe200078e0095 */
[----:B------:R-:W-:Y:S02]  /*5220*/  MOV R6, R146 ;  /* 0x0000009200067202 */ /* 0x000fe40000000f00 */
[----:B------:R0:W-:Y:S01]  /*5230*/  STL.64 [R1+0x50], R44 ;  /* 0x0000502c01007387 */ /* 0x0001e20000100a00 */
[----:B------:R-:W-:-:S03]  /*5240*/  IMAD.MOV.U32 R5, RZ, RZ, R147 ;  /* 0x000000ffff057224 */ /* 0x000fc600078e0093 */
[----:B------:R-:W3:Y:S01]  /*5250*/  LDL.LU.64 R150, [R1+0x780] ;  /* 0x0007800001967983 */ /* 0x000ee20000300a00 */
[----:B------:R-:W-:Y:S01]  /*5260*/  IMAD.MOV.U32 R8, RZ, RZ, R144 ;  /* 0x000000ffff087224 */ /* 0x000fe200078e0090 */
[----:B------:R-:W-:Y:S01]  /*5270*/  MOV R10, R142 ;  /* 0x0000008e000a7202 */ /* 0x000fe20000000f00 */
[----:B------:R-:W-:Y:S01]  /*5280*/  IMAD.MOV.U32 R7, RZ, RZ, R145 ;  /* 0x000000ffff077224 */ /* 0x000fe200078e0091 */
[----:B------:R-:W3:Y:S01]  /*5290*/  LDL.LU.64 R148, [R1+0x778] ;  /* 0x0007780001947983 */ /* 0x000ee20000300a00 */
        /* <DEDUP_REMOVED lines=744> */
[----:B------:R-:W-:Y:S02]  /*8120*/  IMAD.MOV.U32 R130, RZ, RZ, R17 ;  /* 0x000000ffff827224 */ /* 0x000fe400078e0011 */
[----:B------:R-:W-:Y:S01]  /*8130*/  IMAD.MOV.U32 R131, RZ, RZ, R16 ;  /* 0x000000ffff837224 */ /* 0x000fe200078e0010 */
[----:B------:R-:W-:Y:S01]  /*8140*/  UIADD3 UR12, UR8, 0x806, URZ ;  /* 0x00000806080c7890 */ /* 0x000fe2000fffe03f */
[----:B------:R-:W-:Y:S01]  /*8150*/  IMAD.MOV.U32 R133, RZ, RZ, R0 ;  /* 0x000000ffff857224 */ /* 0x000fe200078e0000 */
[----:B------:R-:W-:Y:S01]  /*8160*/  UIADD3 UR14, UR6, 0x806, URZ ;  /* 0x00000806060e7890 */ /* 0x000fe2000fffe03f */
[----:B------:R-:W-:Y:S01]  /*8170*/  IMAD.MOV.U32 R217, RZ, RZ, R23 ;  /* 0x000000ffffd97224 */ /* 0x000fe200078e0017 */
[----:B------:R-:W-:Y:S01]  /*8180*/  UMOV UR13, 0x40000040 ;  /* 0x40000040000d7882 */ /* 0x000fe20000000000 */
[----:B------:R-:W-:Y:S01]  /*8190*/  IMAD.MOV.U32 R218, RZ, RZ, R22 ;  /* 0x000000ffffda7224 */ /* 0x000fe200078e0016 */
[----:B------:R-:W-:Y:S01]  /*81a0*/  UMOV UR15, 0x40000040 ;  /* 0x40000040000f7882 */ /* 0x000fe20000000000 */
[----:B------:R-:W-:Y:S01]  /*81b0*/  IMAD.MOV.U32 R219, RZ, RZ, R21 ;  /* 0x000000ffffdb7224 */ /* 0x000fe200078e0015 */
[----:B------:R0:W5:Y:S01]  /*81c0*/  LDL.LU R17, [R1+0x2c8] ;  /* 0x0002c80001117983 */ /* 0x0001620000300800 */
[----:B------:R-:W-:-:S02]  /*81d0*/  IMAD.MOV.U32 R221, RZ, RZ, R19 ;  /* 0x000000ffffdd7224 */ /* 0x000fc400078e0013 */
[----:B------:R-:W-:Y:S01]  /*81e0*/  IMAD.MOV.U32 R222, RZ, RZ, R18 ;  /* 0x000000ffffde7224 */ /* 0x000fe200078e0012 */
[----:B------:R0:W5:Y:S01]  /*81f0*/  LDL.LU R16, [R1+0x2c4] ;  /* 0x0002c40001107983 */ /* 0x0001620000300800 */
[----:B------:R-:W-:Y:S02]  /*8200*/  IMAD.MOV.U32 R223, RZ, RZ, R15 ;  /* 0x000000ffffdf7224 */ /* 0x000fe400078e000f */
[----:B------:R-:W-:Y:S01]  /*8210*/  IMAD.MOV.U32 R225, RZ, RZ, R13 ;  /* 0x000000ffffe17224 */ /* 0x000fe200078e000d */
[----:B------:R0:W5:Y:S01]  /*8220*/  LDL.LU R2, [R1+0x2c0] ;  /* 0x0002c00001027983 */ /* 0x0001620000300800 */
[----:B------:R-:W-:Y:S02]  /*8230*/  IMAD.MOV.U32 R226, RZ, RZ, R12 ;  /* 0x000000ffffe27224 */ /* 0x000fe400078e000c */
[----:B------:R-:W-:Y:S01]  /*8240*/  IMAD.MOV.U32 R227, RZ, RZ, R11 ;  /* 0x000000ffffe37224 */ /* 0x000fe200078e000b */
[----:B------:R0:W5:Y:S01]  /*8250*/  LDL.LU R0, [R1+0x2bc] ;  /* 0x0002bc0001007983 */ /* 0x0001620000300800 */
[----:B------:R-:W-:-:S02]  /*8260*/  IMAD.MOV.U32 R229, RZ, RZ, R9 ;  /* 0x000000ffffe57224 */ /* 0x000fc400078e0009 */
[----:B------:R-:W-:Y:S02]  /*8270*/  IMAD.MOV.U32 R230, RZ, RZ, R8 ;  /* 0x000000ffffe67224 */ /* 0x000fe400078e0008 */
[----:B------:R-:W-:Y:S02]  /*8280*/  IMAD.MOV.U32 R231, RZ, RZ, R7 ;  /* 0x000000ffffe77224 */ /* 0x000fe400078e0007 */
[----:B------:R-:W-:Y:S02]  /*8290*/  IMAD.MOV.U32 R233, RZ, RZ, R5 ;  /* 0x000000ffffe97224 */ /* 0x000fe400078e0005 */
[----:B------:R-:W-:Y:S02]  /*82a0*/  IMAD.MOV.U32 R234, RZ, RZ, R4 ;  /* 0x000000ffffea7224 */ /* 0x000fe400078e0004 */
        /* <DEDUP_REMOVED lines=68> */
[----:B-1----:R0:W5:Y:S04]  /*86f0*/  LDL.LU R162, [R1+0x2b8] ;  /* 0x0002b80001a27983 */ /* 0x0021680000300800 */
[----:B------:R-:W2:Y:S04]  /*8700*/  LDL.LU.64 R150, [R1+0x2b0] ;  /* 0x0002b00001967983 */ /* 0x000ea80000300a00 */
        /* <DEDUP_REMOVED lines=20> */
[----:B------:R-:W2:Y:S01]  /*8850*/  LDL.LU.64 R108, [R1+0x208] ;  /* 0x00020800016c7983 */ /* 0x000ea20000300a00 */
[----:B------:R-:W-:Y:S01]  /*8860*/  UIADD3 UR12, UR8, 0xc06, URZ ;  /* 0x00000c06080c7890 */ /* 0x000fe2000fffe03f */
[----:B------:R-:W-:Y:S01]  /*8870*/  UMOV UR13, 0x40000040 ;  /* 0x40000040000d7882 */ /* 0x000fe20000000000 */
[----:B--2---:R-:W-:-:S07]  /*8880*/  WARPGROUP.ARRIVE ;  /* 0x00000000000079c5 */ /* 0x004fce0000000000 */
[----:B------:R-:W-:Y:S03]  /*8890*/  HGMMA.64x256x8.F32.TF32 R24, gdesc[UR12], R24, gsb0 ;  /* 0x07e000000c1879f0 */ /* 0x000fe60008002818 */
[----:B------:R-:W-:Y:S02]  /*88a0*/  WARPGROUP.DEPBAR.LE gsb0, 0x0 ;  /* 0x00008000000079c5 */ /* 0x000fe40000010000 */
[----:B0-----:R-:W-:Y:S05]  /*88b0*/  @!P1 BRA `(.L_x_18) ;  /* 0x0000008000ac9947 */ /* 0x001fea0003800000 */
[----:B------:R-:W-:Y:S02]  /*88c0*/  UIADD3 UR6, UR37, 0x1, URZ ;  /* 0x0000000125067890 */ /* 0x000fe4000fffe03f */
[----:B------:R-:W-:Y:S02]  /*88d0*/  UMOV UR7, UR37 ;  /* 0x0000002500077c82 */ /* 0x000fe40008000000 */
[----:B------:R-:W-:-:S04]  /*88e0*/  UISETP.NE.AND UP0, UPT, UR6, 0x2, UPT ;  /* 0x000000020600788c */ /* 0x000fc8000bf05270 */
[----:B------:R-:W-:Y:S02]  /*88f0*/  USEL UR9, URZ, 0x1, UP0 ;  /* 0x000000013f097887 */ /* 0x000fe40008000000 */
[----:B------:R-:W-:Y:S02]  /*8900*/  USEL UR6, UR6, URZ, UP0 ;  /* 0x0000003f06067287 */ /* 0x000fe40008000000 */
[----:B------:R-:W-:-:S12]  /*8910*/  ULOP3.LUT UR9, UR36, UR9, URZ, 0x3c, !UPT ;  /* 0x0000000924097292 */ /* 0x000fd8000f8e3c3f */
.L_x_25:
[----:B------:R-:W-:Y:S05]  /*8920*/  @!P0 BRA `(.L_x_19) ;  /* 0x0000000000048947 */ /* 0x000fea0003800000 */
[----:B------:R-:W-:Y:S01]  /*8930*/  BPT.TRAP 0x1 ;  /* 0x000000040000795c */ /* 0x000fe20000300000 */
.L_x_19:
[----:B------:R-:W0:Y:S01]  /*8940*/  S2UR UR10, SR_CgaCtaId ;  /* 0x00000000000a79c3 */ /* 0x000e220000008800 */
[----:B------:R-:W-:Y:S01]  /*8950*/  UMOV UR8, 0x400 ;  /* 0x0000040000087882 */ /* 0x000fe20000000000 */
[----:B------:R-:W-:-:S04]  /*8960*/  MOV R3, UR9 ;  /* 0x0000000900037c02 */ /* 0x000fc80008000f00 */
[----:B------:R-:W-:Y:S01]  /*8970*/  SHF.L.U32 R3, R3, 0x1f, RZ ;  /* 0x0000001f03037819 */ /* 0x000fe200000006ff */
[----:B0-----:R-:W-:-:S04]  /*8980*/  ULEA UR8, UR10, UR8, 0x18 ;  /* 0x000000080a087291 */ /* 0x001fc8000f8ec03f */
[----:B------:R-:W-:-:S09]  /*8990*/  ULEA UR10, UR6, UR8, 0x3 ;  /* 0x00000008060a7291 */ /* 0x000fd2000f8e183f */
[----:B------:R0:W1:Y:S01]  /*89a0*/  SYNCS.PHASECHK.TRANS64.TRYWAIT P1, [UR10], R3 ;  /* 0x00000003ff0075a7 */ /* 0x000062000802014a */
[----:B------:R-:W-:Y:S05]  /*89b0*/  @!P0 BRA `(.L_x_20) ;  /* 0x0000000000048947 */ /* 0x000fea0003800000 */
[----:B------:R-:W-:Y:S01]  /*89c0*/  BPT.TRAP 0x1 ;  /* 0x000000040000795c */ /* 0x000fe20000300000 */
.L_x_20:
[----:B-1----:R-:W-:Y:S05]  /*89d0*/  @P1 BRA `(.L_x_21) ;  /* 0x0000000000081947 */ /* 0x002fea0003800000 */
[----:B------:R-:W1:Y:S02]  /*89e0*/  SYNCS.PHASECHK.TRANS64.TRYWAIT P1, [UR10], R3 ;  /* 0x00000003ff0075a7 */ /* 0x000e64000802014a */
[----:B-1----:R-:W-:Y:S05]  /*89f0*/  @!P1 BRA `(.L_x_22) ;  /* 0x000001a000dc9947 */ /* 0x002fea0003800000 */
.L_x_21:
        /* <DEDUP_REMOVED lines=64> */
[----:B--2---:R-:W2:Y:S04]  /*8e00*/  LDL.LU.64 R24, [R1] ;  /* 0x0000000001187983 */ /* 0x004ea80000300a00 */
        /* <DEDUP_REMOVED lines=63> */
[----:B------:R-:W-:-:S02]  /*9200*/  ULEA UR10, UR6, UR4, 0xc ;  /* 0x00000004060a7291 */ /* 0x000fc4000f8e603f */
[----:B------:R-:W-:Y:S01]  /*9210*/  ULEA UR11, UR6, UR5, 0xc ;  /* 0x00000005060b7291 */ /* 0x000fe2000f8e603f */
[----:B-----5:R-:W-:Y:S01]  /*9220*/  STL [R1+0x2c8], R17 ;  /* 0x0002c81101007387 */ /* 0x020fe20000100800 */
[----:B------:R-:W-:Y:S01]  /*9230*/  UMOV UR13, 0x40000040 ;  /* 0x40000040000d7882 */ /* 0x000fe20000000000 */
[----:B------:R-:W-:Y:S02]  /*9240*/  UMOV UR15, 0x40000040 ;  /* 0x40000040000f7882 */ /* 0x000fe40000000000 */
[----:B------:R-:W-:Y:S01]  /*9250*/  UMOV UR12, UR10 ;  /* 0x0000000a000c7c82 */ /* 0x000fe20008000000 */
[----:B------:R-:W-:Y:S01]  /*9260*/  STL [R1+0x2c4], R16 ;  /* 0x0002c41001007387 */ /* 0x000fe20000100800 */
[----:B------:R-:W-:-:S03]  /*9270*/  UMOV UR14, UR11 ;  /* 0x0000000b000e7c82 */ /* 0x000fc60008000000 */
[----:B------:R3:W-:Y:S04]  /*9280*/  STL [R1+0x2c0], R2 ;  /* 0x0002c00201007387 */ /* 0x0007e80000100800 */
[----:B------:R4:W-:Y:S01]  /*9290*/  STL [R1+0x2bc], R0 ;  /* 0x0002bc0001007387 */ /* 0x0009e20000100800 */
[----:B--2---:R-:W-:-:S06]  /*92a0*/  WARPGROUP.ARRIVE ;  /* 0x00000000000079c5 */ /* 0x004fcc0000000000 */
[----:B------:R-:W-:Y:S03]  /*92b0*/  HGMMA.64x256x8.F32.TF32 R24, gdesc[UR12], R24, gsb0 ;  /* 0x07e000000c1879f0 */ /* 0x000fe60008002818 */
[----:B------:R-:W-:Y:S02]  /*92c0*/  WARPGROUP.DEPBAR.LE gsb0, 0x0 ;  /* 0x00008000000079c5 */ /* 0x000fe40000010000 */
[----:B------:R-:W-:Y:S01]  /*92d0*/  STL.64 [R1], R24 ;  /* 0x0000001801007387 */ /* 0x000fe20000100a00 */
[----:B---3--:R-:W-:Y:S01]  /*92e0*/  IMAD.MOV.U32 R2, RZ, RZ, R150 ;  /* 0x000000ffff027224 */ /* 0x008fe200078e0096 */
[----:B01----:R-:W-:Y:S01]  /*92f0*/  MOV R3, R149 ;  /* 0x0000009500037202 */ /* 0x003fe20000000f00 */
[----:B----4-:R-:W-:Y:S01]  /*9300*/  IMAD.MOV.U32 R0, RZ, RZ, R151 ;  /* 0x000000ffff007224 */ /* 0x010fe200078e0097 */
        /* <DEDUP_REMOVED lines=40> */
[----:B------:R-:W2:Y:S01]  /*9590*/  LDL.LU.64 R150, [R1+0xcf0] ;  /* 0x000cf00001967983 */ /* 0x000ea20000300a00 */
        /* <DEDUP_REMOVED lines=60> */
[----:B------:R-:W-:-:S02]  /*9960*/  IMAD.MOV.U32 R167, RZ, RZ, R83 ;  /* 0x000000ffffa77224 */ /* 0x000fc400078e0053 */
[----:B------:R-:W-:Y:S01]  /*9970*/  IMAD.MOV.U32 R164, RZ, RZ, R80 ;  /* 0x000000ffffa47224 */ /* 0x000fe200078e0050 */
[----:B------:R-:W2:Y:S01]  /*9980*/  LDL.LU.64 R118, [R1+0xc70] ;  /* 0x000c700001767983 */ /* 0x000ea20000300a00 */
[----:B------:R-:W-:Y:S02]  /*9990*/  IMAD.MOV.U32 R213, RZ, RZ, R78 ;  /* 0x000000ffffd57224 */ /* 0x000fe400078e004e */
[----:B------:R-:W-:Y:S01]  /*99a0*/  IMAD.MOV.U32 R163, RZ, RZ, R79 ;  /* 0x000000ffffa37224 */ /* 0x000fe200078e004f */
[----:B------:R-:W2:Y:S01]  /*99b0*/  LDL.LU.64 R116, [R1+0xc68] ;  /* 0x000c680001747983 */ /* 0x000ea20000300a00 */
[----:B------:R-:W-:Y:S02]  /*99c0*/  IMAD.MOV.U32 R160, RZ, RZ, R76 ;  /* 0x000000ffffa07224 */ /* 0x000fe400078e004c */
        /* <DEDUP_REMOVED lines=58> */
[----:B0-----:R-:W2:Y:S04]  /*9d70*/  LDL.LU.64 R44, [R1+0xb48] ;  /* 0x000b4800012c7983 */ /* 0x001ea80000300a00 */
        /* <DEDUP_REMOVED lines=11> */
[----:B------:R-:W-:-:S02]  /*9e30*/  UMOV UR13, 0x40000040 ;  /* 0x40000040000d7882 */ /* 0x000fc40000000000 */
[----:B------:R-:W-:Y:S01]  /*9e40*/  STL [R1+0xaf0], R162 ;  /* 0x000af0a201007387 */ /* 0x000fe20000100800 */
[----:B--2---:R-:W-:-:S06]  /*9e50*/  WARPGROUP.ARRIVE ;  /* 0x00000000000079c5 */ /* 0x004fcc0000000000 */
        /* <DEDUP_REMOVED lines=333> */
[----:B------:R-:W-:-:S03]  /*b330*/  IMAD.MOV.U32 R2, RZ, RZ, R150 ;  /* 0x000000ffff027224 */ /* 0x000fc600078e0096 */
[----:B------:R-:W-:Y:S01]  /*b340*/  STL.64 [R1+0x38], R38 ;  /* 0x0000382601007387 */ /* 0x000fe20000100a00 */
[----:B------:R-:W-:-:S03]  /*b350*/  IMAD.MOV.U32 R0, RZ, RZ, R151 ;  /* 0x000000ffff007224 */ /* 0x000fc600078e0097 */
[----:B------:R-:W-:Y:S01]  /*b360*/  STL.64 [R1+0x40], R40 ;  /* 0x0000402801007387 */ /* 0x000fe20000100a00 */
[----:B------:R-:W-:Y:S01]  /*b370*/  IMAD.MOV.U32 R4, RZ, RZ, R148 ;  /* 0x000000ffff047224 */ /* 0x000fe200078e0094 */
[----:B------:R-:W-:Y:S02]  /*b380*/  MOV R3, R149 ;  /* 0x0000009500037202 */ /* 0x000fe40000000f00 */
[----:B------:R-:W-:Y:S01]  /*b390*/  STL.64 [R1+0x48], R42 ;  /* 0x0000482a01007387 */ /* 0x000fe20000100a00 */
[----:B------:R-:W-:-:S03]  /*b3a0*/  IMAD.MOV.U32 R6, RZ, RZ, R146 ;  /* 0x000000ffff067224 */ /* 0x000fc600078e0092 */
[----:B------:R0:W-:Y:S01]  /*b3b0*/  STL.64 [R1+0x50], R44 ;  /* 0x0000502c01007387 */ /* 0x0001e20000100a00 */
[----:B------:R-:W-:Y:S01]  /*b3c0*/  IMAD.MOV.U32 R5, RZ, RZ, R147 ;  /* 0x000000ffff057224 */ /* 0x000fe200078e0093 */
[----:B------:R-:W-:Y:S02]  /*b3d0*/  MOV R7, R145 ;  /* 0x0000009100077202 */ /* 0x000fe40000000f00 */
        /* <DEDUP_REMOVED lines=147> */
[----:B------:R-:W-:Y:S02]  /*bd10*/  IMAD.MOV.U32 R235, RZ, RZ, R46 ;  /* 0x000000ffffeb7224 */ /* 0x000fe400078e002e */
[----:B------:R-:W-:Y:S01]  /*bd20*/  IMAD.MOV.U32 R234, RZ, RZ, R47 ;  /* 0x000000ffffea7224 */ /* 0x000fe200078e002f */
        /* <DEDUP_REMOVED lines=1232> */
[----:B------:R-:W-:Y:S01]  /*10a30*/  BPT.TRAP 0x1 ;  /* 0x000000040000795c */ /* 0x000fe20000300000 */
.L_x_23:
[----:B------:R-:W-:Y:S02]  /*10a40*/  UISETP.GT.U32.AND UP0, UPT, UR38, 0x1, UPT ;  /* 0x000000012600788c */ /* 0x000fe4000bf04070 */
[----:B------:R-:W-:-:S04]  /*10a50*/  ULEA UR8, UR7, UR8, 0x3 ;  /* 0x0000000807087291 */ /* 0x000fc8000f8e183f */
[----:B------:R-:W-:Y:S01]  /*10a60*/  UIADD3 UR8, UR8, 0x10, URZ ;  /* 0x0000001008087890 */ /* 0x000fe2000fffe03f */
[----:B------:R-:W-:-:S03]  /*10a70*/  PLOP3.LUT P1, PT, PT, PT, UP0, 0x80, 0x0 ;  /* 0x000000000000781c */ /* 0x000fc60003f2f008 */
[----:B------:R-:W-:-:S09]  /*10a80*/  UPRMT UR8, URZ, 0x654, UR8 ;  /* 0x000006543f087896 */ /* 0x000fd20008000008 */
[----:B------:R-:W-:Y:S01]  /*10a90*/  SYNCS.ARRIVE.TRANS64.RED.A1T0 RZ, [UR8], RZ ;  /* 0x000000ffffff79a7 */ /* 0x000fe20008100408 */
[----:B------:R-:W-:Y:S05]  /*10aa0*/  @P1 BRA `(.L_x_24) ;  /* 0x0000000000041947 */ /* 0x000fea0003800000 */
[----:B------:R-:W-:Y:S01]  /*10ab0*/  BPT.TRAP 0x1 ;  /* 0x000000040000795c */ /* 0x000fe20000300000 */
.L_x_24:
[----:B------:R-:W-:Y:S01]  /*10ac0*/  UIADD3 UR6, UR6, 0x1, URZ ;  /* 0x0000000106067890 */ /* 0x000fe2000fffe03f */
[C---:B-----5:R-:W-:Y:S01]  /*10ad0*/  ISETP.GT.AND P1, PT, R0.reuse, 0x1, PT ;  /* 0x000000010000780c */ /* 0x060fe20003f24270 */
[----:B------:R-:W-:Y:S01]  /*10ae0*/  UIADD3 UR7, UR7, 0x1, URZ ;  /* 0x0000000107077890 */ /* 0x000fe2000fffe03f */
[----:B------:R-:W-:Y:S01]  /*10af0*/  VIADD R0, R0, 0xffffffff ;  /* 0xffffffff00007836 */ /* 0x000fe20000000000 */
[----:B------:R-:W-:Y:S02]  /*10b00*/  UISETP.NE.AND UP0, UPT, UR6, 0x2, UPT ;  /* 0x000000020600788c */ /* 0x000fe4000bf05270 */
[----:B------:R-:W-:Y:S02]  /*10b10*/  UISETP.NE.AND UP1, UPT, UR7, 0x2, UPT ;  /* 0x000000020700788c */ /* 0x000fe4000bf25270 */
[----:B------:R-:W-:Y:S02]  /*10b20*/  USEL UR8, URZ, 0x1, UP0 ;  /* 0x000000013f087887 */ /* 0x000fe40008000000 */
[----:B------:R-:W-:-:S02]  /*10b30*/  USEL UR6, UR6, URZ, UP0 ;  /* 0x0000003f06067287 */ /* 0x000fc40008000000 */
[----:B------:R-:W-:Y:S02]  /*10b40*/  USEL UR7, UR7, URZ, UP1 ;  /* 0x0000003f07077287 */ /* 0x000fe40008800000 */
[----:B------:R-:W-:Y:S01]  /*10b50*/  ULOP3.LUT UR9, UR9, UR8, URZ, 0x3c, !UPT ;  /* 0x0000000809097292 */ /* 0x000fe2000f8e3c3f */
[----:B------:R-:W-:Y:S11]  /*10b60*/  @P1 BRA `(.L_x_25) ;  /* 0xffffff7c006c1947 */ /* 0x000ff6000383ffff */
.L_x_18:
[----:B-----5:R-:W0:Y:S02]  /*10b70*/  LDC R0, c[0x0][0x28c] ;  /* 0x0000a300ff007b82 */ /* 0x020e240000000800 */
[----:B0-----:R-:W-:-:S13]  /*10b80*/  ISETP.GE.AND P1, PT, R0, 0x1, PT ;  /* 0x000000010000780c */ /* 0x001fda0003f26270 */
[----:B------:R-:W-:Y:S05]  /*10b90*/  @!P1 BRA `(.L_x_26) ;  /* 0x0000000000449947 */ /* 0x000fea0003800000 */
[----:B------:R-:W-:Y:S05]  /*10ba0*/  @!P0 BRA `(.L_x_27) ;  /* 0x0000000000048947 */ /* 0x000fea0003800000 */
[----:B------:R-:W-:Y:S01]  /*10bb0*/  BPT.TRAP 0x1 ;  /* 0x000000040000795c */ /* 0x000fe20000300000 */
.L_x_27:
[----:B------:R-:W0:Y:S01]  /*10bc0*/  S2UR UR6, SR_CgaCtaId ;  /* 0x00000000000679c3 */ /* 0x000e220000008800 */
[----:B------:R-:W-:Y:S01]  /*10bd0*/  UISETP.LT.AND UP0, UPT, UR43, 0x1, UPT ;  /* 0x000000012b00788c */ /* 0x000fe2000bf01270 */
[----:B------:R-:W-:-:S03]  /*10be0*/  UMOV UR5, 0x400 ;  /* 0x0000040000057882 */ /* 0x000fc60000000000 */
[----:B------:R-:W-:Y:S02]  /*10bf0*/  USEL UR4, UR43, 0x1, UP0 ;  /* 0x000000012b047887 */ /* 0x000fe40008000000 */
[----:B------:R-:W-:Y:S02]  /*10c00*/  UISETP.GT.U32.AND UP0, UPT, UR38, 0x1, UPT ;  /* 0x000000012600788c */ /* 0x000fe4000bf04070 */
[----:B------:R-:W-:-:S04]  /*10c10*/  UIADD3 UR4, UR37, UR43, -UR4 ;  /* 0x0000002b25047290 */ /* 0x000fc8000fffe804 */
[----:B------:R-:W-:Y:S01]  /*10c20*/  USHF.L.U32 UR4, UR4, 0x3, URZ ;  /* 0x0000000304047899 */ /* 0x000fe2000800063f */
[----:B------:R-:W-:-:S03]  /*10c30*/  PLOP3.LUT P0, PT, PT, PT, UP0, 0x80, 0x0 ;  /* 0x000000000000781c */ /* 0x000fc60003f0f008 */
[----:B------:R-:W-:Y:S02]  /*10c40*/  ULOP3.LUT UR4, UR4, 0x8, URZ, 0xc0, !UPT ;  /* 0x0000000804047892 */ /* 0x000fe4000f8ec03f */
[----:B0-----:R-:W-:-:S04]  /*10c50*/  ULEA UR5, UR6, UR5, 0x18 ;  /* 0x0000000506057291 */ /* 0x001fc8000f8ec03f */
[----:B------:R-:W-:-:S04]  /*10c60*/  UIADD3 UR4, UR5, 0x10, UR4 ;  /* 0x0000001005047890 */ /* 0x000fc8000fffe004 */
[----:B------:R-:W-:-:S09]  /*10c70*/  UPRMT UR4, URZ, 0x654, UR4 ;  /* 0x000006543f047896 */ /* 0x000fd20008000004 */
[----:B------:R-:W-:Y:S01]  /*10c80*/  SYNCS.ARRIVE.TRANS64.RED.A1T0 RZ, [UR4], RZ ;  /* 0x000000ffffff79a7 */ /* 0x000fe20008100404 */
[----:B------:R-:W-:Y:S05]  /*10c90*/  @P0 BRA `(.L_x_26) ;  /* 0x0000000000040947 */ /* 0x000fea0003800000 */
[----:B------:R-:W-:Y:S01]  /*10ca0*/  BPT.TRAP 0x1 ;  /* 0x000000040000795c */ /* 0x000fe20000300000 */
.L_x_26:
[----:B------:R-:W0:Y:S01]  /*10cb0*/  S2R R8, SR_TID.X ;  /* 0x0000000000087919 */ /* 0x000e220000002100 */
[----:B------:R-:W-:Y:S01]  /*10cc0*/  MOV R19, 0x6540 ;  /* 0x0000654000137802 */ /* 0x000fe20000000f00 */
[----:B------:R-:W-:Y:S01]  /*10cd0*/  USHF.R.S32.HI UR10, URZ, 0x1f, UR42 ;  /* 0x0000001f3f0a7899 */ /* 0x000fe2000801142a */
[----:B------:R-:W-:Y:S01]  /*10ce0*/  LOP3.LUT R4, R162, 0x1, RZ, 0xc0, !PT ;  /* 0x00000001a2047812 */ /* 0x000fe200078ec0ff */
[----:B------:R-:W-:Y:S01]  /*10cf0*/  ULDC.64 UR8, c[0x0][0x5d0] ;  /* 0x0001740000087ab9 */ /* 0x000fe20000000a00 */
[----:B------:R-:W-:Y:S01]  /*10d00*/  UIADD3 UR37, UR43, UR37, URZ ;  /* 0x000000252b257290 */ /* 0x000fe2000fffe03f */
[----:B------:R-:W-:Y:S01]  /*10d10*/  IMAD.U32 R6, RZ, RZ, UR8 ;  /* 0x00000008ff067e24 */ /* 0x000fe2000f8e00ff */
[----:B------:R-:W-:Y:S01]  /*10d20*/  UIMAD UR4, UR10, UR8, URZ ;  /* 0x000000080a0472a4 */ /* 0x000fe2000f8e023f */
[----:B------:R-:W-:Y:S01]  /*10d30*/  IMAD.SHL.U32 R3, R4, 0x40, RZ ;  /* 0x0000004004037824 */ /* 0x000fe200078e00ff */
[----:B------:R-:W-:Y:S02]  /*10d40*/  UIMAD.WIDE UR6, UR40, 0x100, URZ ;  /* 0x00000100280678a5 */ /* 0x000fe4000f8e023f */
[----:B------:R-:W-:Y:S01]  /*10d50*/  UIMAD UR4, UR42, UR9, UR4 ;  /* 0x000000092a0472a4 */ /* 0x000fe2000f8e0204 */
[----:B------:R-:W-:Y:S01]  /*10d60*/  ULDC UR8, c[0x0][0x288] ;  /* 0x0000a20000087ab9 */ /* 0x000fe20000000800 */
[----:B------:R-:W-:Y:S01]  /*10d70*/  USHF.L.U32 UR40, UR40, 0x8, URZ ;  /* 0x0000000828287899 */ /* 0x000fe2000800063f */
[----:B------:R-:W-:Y:S01]  /*10d80*/  ULDC UR5, c[0x0][0x284] ;  /* 0x0000a10000057ab9 */ /* 0x000fe20000000800 */
[----:B------:R-:W-:Y:S01]  /*10d90*/  UISETP.GT.U32.AND UP0, UPT, UR37, 0x1, UPT ;  /* 0x000000012500788c */ /* 0x000fe2000bf04070 */
[----:B------:R-:W-:-:S03]  /*10da0*/  IMAD.U32 R158, RZ, RZ, UR5 ;  /* 0x00000005ff9e7e24 */ /* 0x000fc6000f8e00ff */
[----:B------:R-:W-:Y:S01]  /*10db0*/  UISETP.LT.U32.AND UP0, UPT, UR43, 0x2, UP0 ;  /* 0x000000022b00788c */ /* 0x000fe20008701070 */
[C---:B0-----:R-:W-:Y:S01]  /*10dc0*/  IMAD.SHL.U32 R18, R8.reuse, 0x2, RZ ;  /* 0x0000000208127824 */ /* 0x041fe200078e00ff */
[----:B------:R-:W-:Y:S02]  /*10dd0*/  SHF.R.U32.HI R0, RZ, 0x2, R8 ;  /* 0x00000002ff007819 */ /* 0x000fe40000011608 */
[----:B------:R-:W-:Y:S02]  /*10de0*/  LOP3.LUT R5, R8, 0x60, RZ, 0xc0, !PT ;  /* 0x0000006008057812 */ /* 0x000fe400078ec0ff */
[----:B------:R-:W-:Y:S02]  /*10df0*/  LOP3.LUT R18, R18, 0x6, RZ, 0xc0, !PT ;  /* 0x0000000612127812 */ /* 0x000fe400078ec0ff */
[----:B------:R-:W-:Y:S02]  /*10e00*/  LOP3.LUT R0, R0, 0x7, RZ, 0xc0, !PT ;  /* 0x0000000700007812 */ /* 0x000fe400078ec0ff */
[----:B------:R-:W-:Y:S01]  /*10e10*/  PRMT R18, R18, R19, UR41 ;  /* 0x0000002912127e16 */ /* 0x000fe20008000013 */
[----:B------:R-:W-:Y:S01]  /*10e20*/  USHF.L.U32 UR41, UR41, 0x8, URZ ;  /* 0x0000000829297899 */ /* 0x000fe2000800063f */
[----:B------:R-:W-:-:S02]  /*10e30*/  SHF.R.U32.HI R5, RZ, 0x1, R5 ;  /* 0x00000001ff057819 */ /* 0x000fc40000011605 */
[----:B------:R-:W-:Y:S01]  /*10e40*/  SHF.R.S32.HI R19, RZ, 0x1f, R18 ;  /* 0x0000001fff137819 */ /* 0x000fe20000011412 */
[----:B------:R-:W-:Y:S01]  /*10e50*/  UISETP.GE.AND UP1, UPT, UR41, UR8, UPT ;  /* 0x000000082900728c */ /* 0x000fe2000bf26270 */
[--C-:B------:R-:W-:Y:S02]  /*10e60*/  LOP3.LUT R3, R3, 0x40, R0.reuse, 0xe2, !PT ;  /* 0x0000004003037812 */ /* 0x100fe400078ee200 */
[----:B------:R-:W-:Y:S01]  /*10e70*/  IADD3 R0, RZ, -R5, -R0 ;  /* 0x80000005ff007210 */ /* 0x000fe20007ffe800 */
[----:B------:R-:W-:Y:S01]  /*10e80*/  IMAD.WIDE.U32 R6, R6, UR42, R18 ;  /* 0x0000002a06067c25 */ /* 0x000fe2000f8e0012 */
[----:B------:R-:W-:Y:S01]  /*10e90*/  UISETP.GE.OR UP1, UPT, UR40, UR5, UP1 ;  /* 0x000000052800728c */ /* 0x000fe20008f26670 */
[----:B------:R-:W-:Y:S01]  /*10ea0*/  LOP3.LUT R3, R3, UR6, R5, 0xfe, !PT ;  /* 0x0000000603037c12 */ /* 0x000fe2000f8efe05 */
[----:B------:R-:W-:Y:S01]  /*10eb0*/  USEL UR5, URZ, 0x1, !UP0 ;  /* 0x000000013f057887 */ /* 0x000fe2000c000000 */
[----:B------:R-:W-:Y:S01]  /*10ec0*/  VIADD R7, R7, UR4 ;  /* 0x0000000407077c36 */ /* 0x000fe20008000000 */
[----:B------:R-:W-:Y:S01]  /*10ed0*/  USHF.R.U32.HI UR4, URZ, 0x1, UR37 ;  /* 0x000000013f047899 */ /* 0x000fe20008011625 */
[----:B------:R-:W-:Y:S01]  /*10ee0*/  IMAD R0, R4, -0x40, R0 ;  /* 0xffffffc004007824 */ /* 0x000fe200078e0200 */
[----:B------:R-:W-:Y:S01]  /*10ef0*/  PLOP3.LUT P0, PT, PT, PT, UP1, 0x80, 0x0 ;  /* 0x000000000000781c */ /* 0x000fe20003f0f018 */
[----:B------:R-:W-:Y:S01]  /*10f00*/  ULOP3.LUT UR37, UR37, 0x1, URZ, 0xc0, !UPT ;  /* 0x0000000125257892 */ /* 0x000fe2000f8ec03f */
[----:B------:R-:W-:Y:S01]  /*10f10*/  MOV R4, 0xfffffffe ;  /* 0xfffffffe00047802 */ /* 0x000fe20000000f00 */
[----:B------:R-:W-:Y:S01]  /*10f20*/  ULOP3.LUT UR4, UR4, 0x1, URZ, 0xc0, !UPT ;  /* 0x0000000104047892 */ /* 0x000fe2000f8ec03f */
[----:B------:R-:W-:Y:S01]  /*10f30*/  IADD3 R158, R158, -UR40, R0 ;  /* 0x800000289e9e7c10 */ /* 0x000fe2000fffe000 */
[----:B------:R-:W-:Y:S01]  /*10f40*/  UMOV UR40, 0xffffffff ;  /* 0xffffffff00287882 */ /* 0x000fe20000000000 */
[----:B------:R-:W-:Y:S01]  /*10f50*/  LOP3.LUT R0, R8, 0x3, RZ, 0xc0, !PT ;  /* 0x0000000308007812 */ /* 0x000fe200078ec0ff */
[----:B------:R-:W-:-:S04]  /*10f60*/  UISETP.NE.U32.AND UP2, UPT, UR4, 0x1, UPT ;  /* 0x000000010400788c */ /* 0x000fc8000bf45070 */
[----:B------:R-:W-:Y:S01]  /*10f70*/  UISETP.GT.U32.AND UP2, UPT, UR43, 0x1, !UP2 ;  /* 0x000000012b00788c */ /* 0x000fe2000d744070 */
[----:B------:R-:W-:-:S03]  /*10f80*/  IMAD R0, R0, R4, UR8 ;  /* 0x0000000800007e24 */ /* 0x000fc6000f8e0204 */
[----:B------:R-:W-:Y:S01]  /*10f90*/  USEL UR4, URZ, 0x1, !UP2 ;  /* 0x000000013f047887 */ /* 0x000fe2000d000000 */
[----:B------:R-:W-:-:S03]  /*10fa0*/  VIADD R0, R0, -UR41 ;  /* 0x8000002900007c36 */ /* 0x000fc60008000000 */
[----:B------:R-:W-:Y:S01]  /*10fb0*/  ULOP3.LUT UR36, UR4, UR36, UR5, 0x96, !UPT ;  /* 0x0000002404247292 */ /* 0x000fe2000f8e9605 */
[----:B------:R-:W-:Y:S11]  /*10fc0*/  @P0 BRA `(.L_x_28) ;  /* 0x000000fc00a80947 */ /* 0x000ff60003800000 */
[----:B------:R-:W-:Y:S01]  /*10fd0*/  FSETP.NEU.AND P0, PT, R16, RZ, PT ;  /* 0x000000ff1000720b */ /* 0x000fe20003f0d000 */
[----:B------:R-:W-:Y:S01]  /*10fe0*/  ULDC.64 UR8, c[0x0][0x5c8] ;  /* 0x0001720000087ab9 */ /* 0x000fe20000000a00 */
[----:B------:R-:W-:Y:S01]  /*10ff0*/  ISETP.GT.AND P3, PT, R158, RZ, PT ;  /* 0x000000ff9e00720c */ /* 0x000fe20003f64270 */
[----:B------:R-:W-:Y:S01]  /*11000*/  UIMAD UR4, UR7, UR8, URZ ;  /* 0x00000008070472a4 */ /* 0x000fe2000f8e023f */
[----:B------:R-:W-:Y:S01]  /*11010*/  IMAD.U32 R10, RZ, RZ, UR9 ;  /* 0x00000009ff0a7e24 */ /* 0x000fe2000f8e00ff */
[----:B------:R-:W-:Y:S01]  /*11020*/  BSSY B0, `(.L_x_28) ;  /* 0x0000fe4000007945 */ /* 0x000fe20003800000 */
[----:B------:R-:W-:Y:S01]  /*11030*/  IMAD.WIDE.U32 R6, R3, UR8, R6 ;  /* 0x0000000803067c25 */ /* 0x000fe2000f8e0006 */
[----:B------:R-:W-:-:S03]  /*11040*/  ISETP.GT.AND P1, PT, R0, RZ, P3 ;  /* 0x000000ff0000720c */ /* 0x000fc60001f24270 */
[----:B------:R-:W-:-:S04]  /*11050*/  IMAD R10, R3, R10, UR4 ;  /* 0x00000004030a7e24 */ /* 0x000fc8000f8e020a */
[----:B------:R-:W-:Y:S01]  /*11060*/  IMAD.IADD R10, R7, 0x1, R10 ;  /* 0x00000001070a7824 */ /* 0x000fe200078e020a */
[----:B------:R-:W-:Y:S06]  /*11070*/  @!P0 BRA `(.L_x_29) ;  /* 0x000000ac00448947 */ /* 0x000fec0003800000 */
[----:B------:R-:W0:Y:S01]  /*11080*/  LDC.64 R22, c[0x0][0x5b8] ;  /* 0x00016e00ff167b82 */ /* 0x000e220000000a00 */
[----:B------:R-:W2:Y:S01]  /*11090*/  LDL.LU R11, [R1] ;  /* 0x00000000010b7983 */ /* 0x000ea20000300800 */
[----:B------:R-:W-:-:S06]  /*110a0*/  ULDC.64 UR4, c[0x0][0x5c0] ;  /* 0x0001700000047ab9 */ /* 0x000fcc0000000a00 */
[----:B------:R-:W1:Y:S08]  /*110b0*/  LDC.64 R14, c[0x0][0x5b0] ;  /* 0x00016c00ff0e7b82 */ /* 0x000e700000000a00 */
[----:B------:R-:W3:Y:S01]  /*110c0*/  LDC.64 R12, c[0x0][0x5a8] ;  /* 0x00016a00ff0c7b82 */ /* 0x000ee20000000a00 */
[C---:B0-----:R-:W-:Y:S02]  /*110d0*/  IMAD R159, R22.reuse, UR10, RZ ;  /* 0x0000000a169f7c24 */ /* 0x041fe4000f8e02ff */
[----:B------:R-:W-:-:S04]  /*110e0*/  IMAD.WIDE.U32 R152, R22, UR42, R18 ;  /* 0x0000002a16987c25 */ /* 0x000fc8000f8e0012 */
[----:B------:R-:W-:Y:S02]  /*110f0*/  IMAD R159, R23, UR42, R159 ;  /* 0x0000002a179f7c24 */ /* 0x000fe4000f8e029f */
[----:B-1----:R-:W-:Y:S02]  /*11100*/  IMAD R156, R14, UR7, RZ ;  /* 0x000000070e9c7c24 */ /* 0x002fe4000f8e02ff */
[----:B------:R-:W-:Y:S01]  /*11110*/  IMAD.MOV.U32 R20, RZ, RZ, R152 ;  /* 0x000000ffff147224 */ /* 0x000fe200078e0098 */
[----:B------:R-:W-:Y:S01]  /*11120*/  IADD3 R21, R153, R159, RZ ;  /* 0x0000009f99157210 */ /* 0x000fe20007ffe0ff */
[C---:B------:R-:W-:Y:S02]  /*11130*/  IMAD R156, R3.reuse, R15, R156 ;  /* 0x0000000f039c7224 */ /* 0x040fe400078e029c */
[----:B------:R-:W-:-:S04]  /*11140*/  IMAD.WIDE.U32 R4, R3, R14, R20 ;  /* 0x0000000e03047225 */ /* 0x000fc800078e0014 */
[----:B------:R-:W-:Y:S01]  /*11150*/  IMAD.IADD R5, R5, 0x1, R156 ;  /* 0x0000000105057824 */ /* 0x000fe200078e029c */
[----:B---3--:R-:W-:-:S04]  /*11160*/  LEA R8, P0, R4, R12, 0x2 ;  /* 0x0000000c04087211 */ /* 0x008fc800078010ff */
[----:B------:R-:W-:-:S05]  /*11170*/  LEA.HI.X R9, R4, R13, R5, 0x2, P0 ;  /* 0x0000000d04097211 */ /* 0x000fca00000f1405 */
[----:B------:R-:W3:Y:S01]  /*11180*/  @P1 LDG.E.LTC128B R23, desc[UR44][R8.64] ;  /* 0x0000002c08171981 */ /* 0x000ee2000c1e1920 */
[C---:B------:R-:W-:Y:S01]  /*11190*/  LEA R4, P0, R6.reuse, UR4, 0x2 ;  /* 0x0000000406047c11 */ /* 0x040fe2000f8010ff */
[----:B------:R-:W-:Y:S03]  /*111a0*/  BSSY B1, `(.L_x_30) ;  /* 0x0000010000017945 */ /* 0x000fe60003800000 */
[----:B------:R-:W-:Y:S02]  /*111b0*/  LEA.HI.X R5, R6, UR5, R10, 0x2, P0 ;  /* 0x0000000506057c11 */ /* 0x000fe400080f140a */
[----:B---3--:R-:W-:-:S05]  /*111c0*/  LOP3.LUT R7, R23, 0xffffe000, RZ, 0xc0, !PT ;  /* 0xffffe00017077812 */ /* 0x008fca00078ec0ff */
[----:B------:R-:W-:-:S04]  /*111d0*/  FMUL R7, R7, R16 ;  /* 0x0000001007077220 */ /* 0x000fc80000400000 */
[----:B--2---:R-:W-:-:S05]  /*111e0*/  FFMA R7, R11, R2, R7 ;  /* 0x000000020b077223 */ /* 0x004fca0000000007 */
[----:B------:R-:W-:-:S05]  /*111f0*/  F2FP.TF32.F32.PACK_B R7, R7 ;  /* 0x00000007ff07723e */ /* 0x000fca00024050ff */
[----:B------:R0:W-:Y:S02]  /*11200*/  @P1 STG.E desc[UR44][R4.64], R7 ;  /* 0x0000000704001986 */ /* 0x0001e4000c10192c */
[----:B0-----:R-:W-:-:S04]  /*11210*/  IMAD.WIDE.U32 R6, R3, R14, R18 ;  /* 0x0000000e03067225 */ /* 0x001fc800078e0012 */
[----:B------:R-:W-:Y:S02]  /*11220*/  IMAD.IADD R7, R156, 0x1, R7 ;  /* 0x000000019c077824 */ /* 0x000fe400078e0207 */
[----:B------:R-:W-:-:S05]  /*11230*/  IMAD.WIDE.U32 R6, R22, UR42, R6 ;  /* 0x0000002a16067c25 */ /* 0x000fca000f8e0006 */
[----:B------:R-:W-:Y:S02]  /*11240*/  IADD3 R7, R159, R7, RZ ;  /* 0x000000079f077210 */ /* 0x000fe40007ffe0ff */
[----:B------:R-:W-:-:S04]  /*11250*/  LEA R10, P0, R6, R12, 0x2 ;  /* 0x0000000c060a7211 */ /* 0x000fc800078010ff */
[----:B------:R-:W-:Y:S02]  /*11260*/  LEA.HI.X R11, R6, R13, R7, 0x2, P0 ;  /* 0x0000000d060b7211 */ /* 0x000fe400000f1407 */
[----:B------:R-:W-:-:S13]  /*11270*/  ISETP.GT.AND P0, PT, R0, 0x1, P3 ;  /* 0x000000010000780c */ /* 0x000fda0001f04270 */
[----:B------:R-:W-:Y:S05]  /*11280*/  @!P0 BRA `(.L_x_31) ;  /* 0x0000000000048947 */ /* 0x000fea0003800000 */
[----:B------:R0:W5:Y:S02]  /*11290*/  LDG.E.LTC128B R23, desc[UR44][R10.64+0x4] ;  /* 0x0000042c0a177981 */ /* 0x000164000c1e1920 */
.L_x_31:
[----:B------:R-:W-:Y:S05]  /*112a0*/  BSYNC B1 ;  /* 0x0000000000017941 */ /* 0x000fea0003800000 */
.L_x_30:
[----:B------:R-:W2:Y:S01]  /*112b0*/  LDL.LU R7, [R1+0x4] ;  /* 0x0000040001077983 */ /* 0x000ea20000300800 */
[----:B-----5:R-:W-:Y:S01]  /*112c0*/  LOP3.LUT R6, R23, 0xffffe000, RZ, 0xc0, !PT ;  /* 0xffffe00017067812 */ /* 0x020fe200078ec0ff */
[C---:B------:R-:W-:Y:S01]  /*112d0*/  IMAD.SHL.U32 R154, R14.reuse, 0x8, RZ ;  /* 0x000000080e9a7824 */ /* 0x040fe200078e00ff */
[----:B------:R-:W-:Y:S01]  /*112e0*/  SHF.L.U64.HI R155, R14, 0x3, R15 ;  /* 0x000000030e9b7819 */ /* 0x000fe2000001020f */
[----:B------:R-:W3:Y:S02]  /*112f0*/  LDL.LU R157, [R1+0x8] ;  /* 0x00000800019d7983 */ /* 0x000ee40000300800 */
[----:B------:R-:W-:-:S04]  /*11300*/  FMUL R6, R6, R16 ;  /* 0x0000001006067220 */ /* 0x000fc80000400000 */
[----:B--2---:R-:W-:-:S05]  /*11310*/  FFMA R6, R7, R2, R6 ;  /* 0x0000000207067223 */ /* 0x004fca0000000006 */
[----:B------:R-:W-:-:S05]  /*11320*/  F2FP.TF32.F32.PACK_B R6, R6 ;  /* 0x00000006ff06723e */ /* 0x000fca00024050ff */
[----:B------:R1:W-:Y:S01]  /*11330*/  @P0 STG.E desc[UR44][R4.64+0x4], R6 ;  /* 0x0000040604000986 */ /* 0x0003e2000c10192c */
[----:B------:R-:W-:-:S04]  /*11340*/  ISETP.GT.AND P0, PT, R158, 0x8, PT ;  /* 0x000000089e00780c */ /* 0x000fc80003f04270 */
[----:B------:R-:W-:Y:S01]  /*11350*/  ISETP.GT.AND P1, PT, R0, RZ, P0 ;  /* 0x000000ff0000720c */ /* 0x000fe20000724270 */
[----:B-1----:R-:W-:-:S04]  /*11360*/  IMAD.WIDE.U32 R6, R3, R14, R154 ;  /* 0x0000000e03067225 */ /* 0x002fc800078e009a */
[----:B------:R-:W-:Y:S01]  /*11370*/  IMAD.IADD R156, R156, 0x1, R7 ;  /* 0x000000019c9c7824 */ /* 0x000fe200078e0207 */
[----:B------:R-:W-:-:S05]  /*11380*/  IADD3 R7, P2, R152, R6, RZ ;  /* 0x0000000698077210 */ /* 0x000fca0007f5e0ff */
[----:B------:R-:W-:Y:S01]  /*11390*/  IMAD.X R9, R156, 0x1, R21, P2 ;  /* 0x000000019c097824 */ /* 0x000fe200010e0615 */
[----:B------:R-:W-:-:S04]  /*113a0*/  LEA R8, P2, R7, R12, 0x2 ;  /* 0x0000000c07087211 */ /* 0x000fc800078410ff */
[----:B------:R-:W-:-:S05]  /*113b0*/  LEA.HI.X R9, R7, R13, R9, 0x2, P2 ;  /* 0x0000000d07097211 */ /* 0x000fca00010f1409 */
[----:B------:R1:W2:Y:S01]  /*113c0*/  @P1 LDG.E.LTC128B R23, desc[UR44][R8.64] ;  /* 0x0000002c08171981 */ /* 0x0002a2000c1e1920 */
[----:B------:R-:W-:Y:S01]  /*113d0*/  IADD3 R6, P2, R18, R6, RZ ;  /* 0x0000000612067210 */ /* 0x000fe20007f5e0ff */
[----:B------:R-:W-:Y:S01]  /*113e0*/  IMAD.U32 R161, RZ, RZ, UR8 ;  /* 0x00000008ffa17e24 */ /* 0x000fe2000f8e00ff */
[----:B------:R-:W-:Y:S01]  /*113f0*/  ISETP.GT.AND P4, PT, R0, 0x1, P0 ;  /* 0x000000010000780c */ /* 0x000fe20000784270 */
[----:B------:R-:W-:Y:S01]  /*11400*/  IMAD.U32 R160, RZ, RZ, UR9 ;  /* 0x00000009ffa07e24 */ /* 0x000fe2000f8e00ff */
[----:B------:R-:W-:Y:S01]  /*11410*/  IADD3.X R7, R19, R156, RZ, P2, !PT ;  /* 0x0000009c13077210 */ /* 0x000fe200017fe4ff */
[----:B------:R-:W-:Y:S01]  /*11420*/  IMAD.SHL.U32 R161, R161, 0x20, RZ ;  /* 0x00000020a1a17824 */ /* 0x000fe200078e00ff */
[----:B------:R-:W-:Y:S01]  /*11430*/  BSSY B1, `(.L_x_32) ;  /* 0x0000010000017945 */ /* 0x000fe20003800000 */
[----:B------:R-:W-:-:S04]  /*11440*/  IMAD.WIDE.U32 R6, R22, UR42, R6 ;  /* 0x0000002a16067c25 */ /* 0x000fc8000f8e0006 */
[----:B------:R-:W-:Y:S01]  /*11450*/  IMAD.IADD R7, R159, 0x1, R7 ;  /* 0x000000019f077824 */ /* 0x000fe200078e0207 */
[----:B-1----:R-:W-:-:S04]  /*11460*/  LEA R8, P2, R6, R12, 0x2 ;  /* 0x0000000c06087211 */ /* 0x002fc800078410ff */
[----:B------:R-:W-:Y:S02]  /*11470*/  LEA.HI.X R9, R6, R13, R7, 0x2, P2 ;  /* 0x0000000d06097211 */ /* 0x000fe400010f1407 */
[----:B------:R-:W-:-:S04]  /*11480*/  MOV R6, UR8 ;  /* 0x0000000800067c02 */ /* 0x000fc80008000f00 */
[----:B------:R-:W-:Y:S02]  /*11490*/  SHF.L.U64.HI R160, R6, 0x5, R160 ;  /* 0x0000000506a07819 */ /* 0x000fe400000102a0 */
[----:B------:R-:W-:-:S05]  /*114a0*/  IADD3 R6, P2, R161, R4, RZ ;  /* 0x00000004a1067210 */ /* 0x000fca0007f5e0ff */
[----:B------:R-:W-:Y:S01]  /*114b0*/  IMAD.X R7, R160, 0x1, R5, P2 ;  /* 0x00000001a0077824 */ /* 0x000fe200010e0605 */
[----:B--2---:R-:W-:-:S05]  /*114c0*/  LOP3.LUT R156, R23, 0xffffe000, RZ, 0xc0, !PT ;  /* 0xffffe000179c7812 */ /* 0x004fca00078ec0ff */
[----:B------:R-:W-:-:S04]  /*114d0*/  FMUL R156, R156, R16 ;  /* 0x000000109c9c7220 */ /* 0x000fc80000400000 */
[----:B---3--:R-:W-:-:S05]  /*114e0*/  FFMA R156, R157, R2, R156 ;  /* 0x000000029d9c7223 */ /* 0x008fca000000009c */
[----:B------:R-:W-:-:S05]  /*114f0*/  F2FP.TF32.F32.PACK_B R156, R156 ;  /* 0x0000009cff9c723e */ /* 0x000fca00024050ff */
[----:B------:R1:W-:Y:S01]  /*11500*/  @P1 STG.E desc[UR44][R6.64], R156 ;  /* 0x0000009c06001986 */ /* 0x0003e2000c10192c */
[----:B------:R-:W-:Y:S05]  /*11510*/  @!P4 BRA `(.L_x_33) ;  /* 0x000000000004c947 */ /* 0x000fea0003800000 */
[----:B------:R2:W5:Y:S02]  /*11520*/  LDG.E.LTC128B R23, desc[UR44][R8.64+0x4] ;  /* 0x0000042c08177981 */ /* 0x000564000c1e1920 */
.L_x_33:
[----:B------:R-:W-:Y:S05]  /*11530*/  BSYNC B1 ;  /* 0x0000000000017941 */ /* 0x000fea0003800000 */
.L_x_32:
[----:B------:R-:W3:Y:S01]  /*11540*/  LDL.LU R157, [R1+0xc] ;  /* 0x00000c00019d7983 */ /* 0x000ee20000300800 */
[----:B-1---5:R-:W-:Y:S01]  /*11550*/  LOP3.LUT R156, R23, 0xffffe000, RZ, 0xc0, !PT ;  /* 0xffffe000179c7812 */ /* 0x022fe200078ec0ff */
[----:B------:R-:W-:Y:S01]  /*11560*/  BSSY B1, `(.L_x_34) ;  /* 0x0000009000017945 */ /* 0x000fe20003800000 */
[----:B------:R-:W-:-:S03]  /*11570*/  ISETP.GT.AND P1, PT, R0, 0x8, P3 ;  /* 0x000000080000780c */ /* 0x000fc60001f24270 */
[----:B------:R-:W-:-:S04]  /*11580*/  FMUL R156, R156, R16 ;  /* 0x000000109c9c7220 */ /* 0x000fc80000400000 */
[----:B---3--:R-:W-:-:S05]  /*11590*/  FFMA R156, R157, R2, R156 ;  /* 0x000000029d9c7223 */ /* 0x008fca000000009c */
[----:B------:R-:W-:-:S05]  /*115a0*/  F2FP.TF32.F32.PACK_B R156, R156 ;  /* 0x0000009cff9c723e */ /* 0x000fca00024050ff */
[----:B------:R1:W-:Y:S02]  /*115b0*/  @P4 STG.E desc[UR44][R6.64+0x4], R156 ;  /* 0x0000049c06004986 */ /* 0x0003e4000c10192c */
[----:B-1----:R-:W-:Y:S01]  /*115c0*/  IMAD.MOV.U32 R156, RZ, RZ, R23 ;  /* 0x000000ffff9c7224 */ /* 0x002fe200078e0017 */
[----:B------:R-:W-:Y:S06]  /*115d0*/  @!P1 BRA `(.L_x_35) ;  /* 0x0000000000049947 */ /* 0x000fec0003800000 */
[----:B------:R1:W5:Y:S02]  /*115e0*/  LDG.E.LTC128B R156, desc[UR44][R10.64+0x20] ;  /* 0x0000202c0a9c7981 */ /* 0x000364000c1e1920 */
.L_x_35:
[----:B------:R-:W-:Y:S05]  /*115f0*/  BSYNC B1 ;  /* 0x0000000000017941 */ /* 0x000fea0003800000 */
.L_x_34:
[----:B------:R-:W3:Y:S01]  /*11600*/  LDL.LU R157, [R1+0x10] ;  /* 0x00001000019d7983 */ /* 0x000ee20000300800 */
[----:B-----5:R-:W-:Y:S01]  /*11610*/  LOP3.LUT R23, R156, 0xffffe000, RZ, 0xc0, !PT ;  /* 0xffffe0009c177812 */ /* 0x020fe200078ec0ff */
[----:B------:R-:W-:Y:S01]  /*11620*/  BSSY B1, `(.L_x_36) ;  /* 0x0000008000017945 */ /* 0x000fe20003800000 */
[----:B------:R-:W-:-:S03]  /*11630*/  ISETP.GT.AND P2, PT, R0, 0x9, P3 ;  /* 0x000000090000780c */ /* 0x000fc60001f44270 */
[----:B------:R-:W-:-:S04]  /*11640*/  FMUL R23, R23, R16 ;  /* 0x0000001017177220 */ /* 0x000fc80000400000 */
[----:B---3--:R-:W-:-:S05]  /*11650*/  FFMA R23, R157, R2, R23 ;  /* 0x000000029d177223 */ /* 0x008fca0000000017 */
[----:B------:R-:W-:-:S05]  /*11660*/  F2FP.TF32.F32.PACK_B R23, R23 ;  /* 0x00000017ff17723e */ /* 0x000fca00024050ff */
[----:B------:R3:W-:Y:S01]  /*11670*/  @P1 STG.E desc[UR44][R4.64+0x20], R23 ;  /* 0x0000201704001986 */ /* 0x0007e2000c10192c */
[----:B------:R-:W-:Y:S05]  /*11680*/  @!P2 BRA `(.L_x_37) ;  /* 0x000000000004a947 */ /* 0x000fea0003800000 */
[----:B------:R4:W5:Y:S02]  /*11690*/  LDG.E.LTC128B R156, desc[UR44][R10.64+0x24] ;  /* 0x0000242c0a9c7981 */ /* 0x000964000c1e1920 */
.L_x_37:
[----:B------:R-:W-:Y:S05]  /*116a0*/  BSYNC B1 ;  /* 0x0000000000017941 */ /* 0x000fea0003800000 */
.L_x_36:
[----:B------:R-:W2:Y:S01]  /*116b0*/  LDL.LU R157, [R1+0x14] ;  /* 0x00001400019d7983 */ /* 0x000ea20000300800 */
[----:B---3-5:R-:W-:Y:S01]  /*116c0*/  LOP3.LUT R23, R156, 0xffffe000, RZ, 0xc0, !PT ;  /* 0xffffe0009c177812 */ /* 0x028fe200078ec0ff */
[----:B------:R-:W-:Y:S01]  /*116d0*/  BSSY B1, `(.L_x_38) ;  /* 0x0000008000017945 */ /* 0x000fe20003800000 */
[----:B------:R-:W-:-:S03]  /*116e0*/  ISETP.GT.AND P1, PT, R0, 0x8, P0 ;  /* 0x000000080000780c */ /* 0x000fc60000724270 */
[----:B------:R-:W-:-:S04]  /*116f0*/  FMUL R23, R23, R16 ;  /* 0x0000001017177220 */ /* 0x000fc80000400000 */
[----:B--2---:R-:W-:-:S05]  /*11700*/  FFMA R23, R157, R2, R23 ;  /* 0x000000029d177223 */ /* 0x004fca0000000017 */
[----:B------:R-:W-:-:S05]  /*11710*/  F2FP.TF32.F32.PACK_B R23, R23 ;  /* 0x00000017ff17723e */ /* 0x000fca00024050ff */
[----:B------:R2:W-:Y:S01]  /*11720*/  @P2 STG.E desc[UR44][R4.64+0x24], R23 ;  /* 0x0000241704002986 */ /* 0x0005e2000c10192c */
[----:B------:R-:W-:Y:S05]  /*11730*/  @!P1 BRA `(.L_x_39) ;  /* 0x0000000000049947 */ /* 0x000fea0003800000 */
[----:B------:R3:W5:Y:S02]  /*11740*/  LDG.E.LTC128B R156, desc[UR44][R8.64+0x20] ;  /* 0x0000202c089c7981 */ /* 0x000764000c1e1920 */
.L_x_39:
[----:B------:R-:W-:Y:S05]  /*11750*/  BSYNC B1 ;  /* 0x0000000000017941 */ /* 0x000fea0003800000 */
.L_x_38:
[----:B------:R-:W4:Y:S01]  /*11760*/  LDL.LU R157, [R1+0x18] ;  /* 0x00001800019d7983 */ /* 0x000f220000300800 */
[----:B--2--5:R-:W-:Y:S01]  /*11770*/  LOP3.LUT R23, R156, 0xffffe000, RZ, 0xc0, !PT ;  /* 0xffffe0009c177812 */ /* 0x024fe200078ec0ff */
[----:B------:R-:W-:Y:S01]  /*11780*/  BSSY B1, `(.L_x_40) ;  /* 0x0000008000017945 */ /* 0x000fe20003800000 */
[----:B------:R-:W-:-:S03]  /*11790*/  ISETP.GT.AND P2, PT, R0, 0x9, P0 ;  /* 0x000000090000780c */ /* 0x000fc60000744270 */
[----:B------:R-:W-:-:S04]  /*117a0*/  FMUL R23, R23, R16 ;  /* 0x0000001017177220 */ /* 0x000fc80000400000 */
[----:B----4-:R-:W-:-:S05]  /*117b0*/  FFMA R23, R157, R2, R23 ;  /* 0x000000029d177223 */ /* 0x010fca0000000017 */
[----:B------:R-:W-:-:S05]  /*117c0*/  F2FP.TF32.F32.PACK_B R23, R23 ;  /* 0x00000017ff17723e */ /* 0x000fca00024050ff */
[----:B------:R2:W-:Y:S01]  /*117d0*/  @P1 STG.E desc[UR44][R6.64+0x20], R23 ;  /* 0x0000201706001986 */ /* 0x0005e2000c10192c */
[----:B------:R-:W-:Y:S05]  /*117e0*/  @!P2 BRA `(.L_x_41) ;  /* 0x000000000004a947 */ /* 0x000fea0003800000 */
[----:B------:R4:W5:Y:S02]  /*117f0*/  LDG.E.LTC128B R156, desc[UR44][R8.64+0x24] ;  /* 0x0000242c089c7981 */ /* 0x000964000c1e1920 */
.L_x_41:
[----:B------:R-:W-:Y:S05]  /*11800*/  BSYNC B1 ;  /* 0x0000000000017941 */ /* 0x000fea0003800000 */
.L_x_40:
[----:B------:R-:W3:Y:S01]  /*11810*/  LDL.LU R157, [R1+0x1c] ;  /* 0x00001c00019d7983 */ /* 0x000ee20000300800 */
[----:B--2--5:R-:W-:Y:S01]  /*11820*/  LOP3.LUT R23, R156, 0xffffe000, RZ, 0xc0, !PT ;  /* 0xffffe0009c177812 */ /* 0x024fe200078ec0ff */
        /* <DEDUP_REMOVED lines=8> */
.L_x_43:
[----:B------:R-:W-:Y:S05]  /*118b0*/  BSYNC B1 ;  /* 0x0000000000017941 */ /* 0x000fea0003800000 */
.L_x_42:
        /* <DEDUP_REMOVED lines=10> */
.L_x_45:
[----:B------:R-:W-:Y:S05]  /*11960*/  BSYNC B1 ;  /* 0x0000000000017941 */ /* 0x000fea0003800000 */
.L_x_44:
        /* <DEDUP_REMOVED lines=10> */
.L_x_47:
[----:B------:R-:W-:Y:S05]  /*11a10*/  BSYNC B1 ;  /* 0x0000000000017941 */ /* 0x000fea0003800000 */
.L_x_46:
        /* <DEDUP_REMOVED lines=10> */
.L_x_49:
[----:B------:R-:W-:Y:S05]  /*11ac0*/  BSYNC B1 ;  /* 0x0000000000017941 */ /* 0x000fea0003800000 */
.L_x_48:
        /* <DEDUP_REMOVED lines=10> */
.L_x_51:
[----:B------:R-:W-:Y:S05]  /*11b70*/  BSYNC B1 ;  /* 0x0000000000017941 */ /* 0x000fea0003800000 */
.L_x_50:
        /* <DEDUP_REMOVED lines=10> */
.L_x_53:
[----:B------:R-:W-:Y:S05]  /*11c20*/  BSYNC B1 ;  /* 0x0000000000017941 */ /* 0x000fea0003800000 */
.L_x_52:
        /* <DEDUP_REMOVED lines=10> */
.L_x_55:
[----:B------:R-:W-:Y:S05]  /*11cd0*/  BSYNC B1 ;  /* 0x0000000000017941 */ /* 0x000fea0003800000 */
.L_x_54:
        /* <DEDUP_REMOVED lines=10> */
.L_x_57:
[----:B------:R-:W-:Y:S05]  /*11d80*/  BSYNC B1 ;  /* 0x0000000000017941 */ /* 0x000fea0003800000 */
.L_x_56:
        /* <DEDUP_REMOVED lines=10> */
.L_x_59:
[----:B------:R-:W-:Y:S05]  /*11e30*/  BSYNC B1 ;  /* 0x0000000000017941 */ /* 0x000fea0003800000 */
.L_x_58:
        /* <DEDUP_REMOVED lines=10> */
.L_x_61:
[----:B------:R-:W-:Y:S05]  /*11ee0*/  BSYNC B1 ;  /* 0x0000000000017941 */ /* 0x000fea0003800000 */
.L_x_60:
        /* <DEDUP_REMOVED lines=10> */
.L_x_63:
[----:B------:R-:W-:Y:S05]  /*11f90*/  BSYNC B1 ;  /* 0x0000000000017941 */ /* 0x000fea0003800000 */
.L_x_62:
        /* <DEDUP_REMOVED lines=10> */
.L_x_65:
[----:B------:R-:W-:Y:S05]  /*12040*/  BSYNC B1 ;  /* 0x0000000000017941 */ /* 0x000fea0003800000 */
.L_x_64:
        /* <DEDUP_REMOVED lines=10> */
.L_x_67:
[----:B------:R-:W-:Y:S05]  /*120f0*/  BSYNC B1 ;  /* 0x0000000000017941 */ /* 0x000fea0003800000 */
.L_x_66:
        /* <DEDUP_REMOVED lines=10> */
.L_x_69:
[----:B------:R-:W-:Y:S05]  /*121a0*/  BSYNC B1 ;  /* 0x0000000000017941 */ /* 0x000fea0003800000 */
.L_x_68:
        /* <DEDUP_REMOVED lines=10> */
.L_x_71:
[----:B------:R-:W-:Y:S05]  /*12250*/  BSYNC B1 ;  /* 0x0000000000017941 */ /* 0x000fea0003800000 */
.L_x_70:
        /* <DEDUP_REMOVED lines=10> */
.L_x_73:
[----:B------:R-:W-:Y:S05]  /*12300*/  BSYNC B1 ;  /* 0x0000000000017941 */ /* 0x000fea0003800000 */
.L_x_72:
        /* <DEDUP_REMOVED lines=10> */
.L_x_75:
[----:B------:R-:W-:Y:S05]  /*123b0*/  BSYNC B1 ;  /* 0x0000000000017941 */ /* 0x000fea0003800000 */
.L_x_74:
        /* <DEDUP_REMOVED lines=10> */
.L_x_77:
[----:B------:R-:W-:Y:S05]  /*12460*/  BSYNC B1 ;  /* 0x0000000000017941 */ /* 0x000fea0003800000 */
.L_x_76:
        /* <DEDUP_REMOVED lines=10> */
.L_x_79:
[----:B------:R-:W-:Y:S05]  /*12510*/  BSYNC B1 ;  /* 0x0000000000017941 */ /* 0x000fea0003800000 */
.L_x_78:
        /* <DEDUP_REMOVED lines=10> */
.L_x_81:
[----:B------:R-:W-:Y:S05]  /*125c0*/  BSYNC B1 ;  /* 0x0000000000017941 */ /* 0x000fea0003800000 */
.L_x_80:
        /* <DEDUP_REMOVED lines=10> */
.L_x_83:
[----:B------:R-:W-:Y:S05]  /*12670*/  BSYNC B1 ;  /* 0x0000000000017941 */ /* 0x000fea0003800000 */
.L_x_82:
        /* <DEDUP_REMOVED lines=10> */
.L_x_85:
[----:B------:R-:W-:Y:S05]  /*12720*/  BSYNC B1 ;  /* 0x0000000000017941 */ /* 0x000fea0003800000 */
.L_x_84:
        /* <DEDUP_REMOVED lines=10> */
.L_x_87:
[----:B------:R-:W-:Y:S05]  /*127d0*/  BSYNC B1 ;  /* 0x0000000000017941 */ /* 0x000fea0003800000 */
.L_x_86:
        /* <DEDUP_REMOVED lines=10> */
.L_x_89:
[----:B------:R-:W-:Y:S05]  /*12880*/  BSYNC B1 ;  /* 0x0000000000017941 */ /* 0x000fea0003800000 */
.L_x_88:
        /* <DEDUP_REMOVED lines=10> */
.L_x_91:
[----:B------:R-:W-:Y:S05]  /*12930*/  BSYNC B1 ;  /* 0x0000000000017941 */ /* 0x000fea0003800000 */
.L_x_90:
        /* <DEDUP_REMOVED lines=10> */
.L_x_93:
[----:B------:R-:W-:Y:S05]  /*129e0*/  BSYNC B1 ;  /* 0x0000000000017941 */ /* 0x000fea0003800000 */
.L_x_92:
        /* <DEDUP_REMOVED lines=10> */
.L_x_95:
[----:B------:R-:W-:Y:S05]  /*12a90*/  BSYNC B1 ;  /* 0x0000000000017941 */ /* 0x000fea0003800000 */
.L_x_94:
        /* <DEDUP_REMOVED lines=10> */
.L_x_97:
[----:B------:R-:W-:Y:S05]  /*12b40*/  BSYNC B1 ;  /* 0x0000000000017941 */ /* 0x000fea0003800000 */
.L_x_96:
        /* <DEDUP_REMOVED lines=10> */
.L_x_99:
[----:B------:R-:W-:Y:S05]  /*12bf0*/  BSYNC B1 ;  /* 0x0000000000017941 */ /* 0x000fea0003800000 */
.L_x_98:
        /* <DEDUP_REMOVED lines=10> */
.L_x_101:
[----:B------:R-:W-:Y:S05]  /*12ca0*/  BSYNC B1 ;  /* 0x0000000000017941 */ /* 0x000fea0003800000 */
.L_x_100:
        /* <DEDUP_REMOVED lines=10> */
.L_x_103:
[----:B------:R-:W-:Y:S05]  /*12d50*/  BSYNC B1 ;  /* 0x0000000000017941 */ /* 0x000fea0003800000 */
.L_x_102:
        /* <DEDUP_REMOVED lines=10> */
.L_x_105:
[----:B------:R-:W-:Y:S05]  /*12e00*/  BSYNC B1 ;  /* 0x0000000000017941 */ /* 0x000fea0003800000 */
.L_x_104:
        /* <DEDUP_REMOVED lines=10> */
.L_x_107:
[----:B------:R-:W-:Y:S05]  /*12eb0*/  BSYNC B1 ;  /* 0x0000000000017941 */ /* 0x000fea0003800000 */
.L_x_106:
        /* <DEDUP_REMOVED lines=10> */
.L_x_109:
[----:B------:R-:W-:Y:S05]  /*12f60*/  BSYNC B1 ;  /* 0x0000000000017941 */ /* 0x000fea0003800000 */
.L_x_108:
        /* <DEDUP_REMOVED lines=10> */
.L_x_111:
[----:B------:R-:W-:Y:S05]  /*13010*/  BSYNC B1 ;  /* 0x0000000000017941 */ /* 0x000fea0003800000 */
.L_x_110:
        /* <DEDUP_REMOVED lines=10> */
.L_x_113:
[----:B------:R-:W-:Y:S05]  /*130c0*/  BSYNC B1 ;  /* 0x0000000000017941 */ /* 0x000fea0003800000 */
.L_x_112:
        /* <DEDUP_REMOVED lines=10> */
.L_x_115:
[----:B------:R-:W-:Y:S05]  /*13170*/  BSYNC B1 ;  /* 0x0000000000017941 */ /* 0x000fea0003800000 */
.L_x_114:
        /* <DEDUP_REMOVED lines=10> */
.L_x_117:
[----:B------:R-:W-:Y:S05]  /*13220*/  BSYNC B1 ;  /* 0x0000000000017941 */ /* 0x000fea0003800000 */
.L_x_116:
        /* <DEDUP_REMOVED lines=10> */
.L_x_119:
[----:B------:R-:W-:Y:S05]  /*132d0*/  BSYNC B1 ;  /* 0x0000000000017941 */ /* 0x000fea0003800000 */
.L_x_118:
        /* <DEDUP_REMOVED lines=10> */
.L_x_121:
[----:B------:R-:W-:Y:S05]  /*13380*/  BSYNC B1 ;  /* 0x0000000000017941 */ /* 0x000fea0003800000 */
.L_x_120:
[----:B--2---:R-:W2:Y:S01]  /*13390*/  LDL.LU R23, [R1+0xbc] ;  /* 0x0000bc0001177983 */ /* 0x004ea20000300800 */
[----:B-----5:R-:W-:Y:S01]  /*133a0*/  LOP3.LUT R157, R156, 0xffffe000, RZ, 0xc0, !PT ;  /* 0xffffe0009c9d7812 */ /* 0x020fe200078ec0ff */
[----:B------:R-:W-:Y:S01]  /*133b0*/  BSSY B1, `(.L_x_122) ;  /* 0x0000009000017945 */ /* 0x000fe20003800000 */
[----:B------:R-:W-:-:S03]  /*133c0*/  ISETP.GT.AND P1, PT, R0, 0x60, P3 ;  /* 0x000000600000780c */ /* 0x000fc60001f24270 */
[----:B------:R-:W-:-:S04]  /*133d0*/  FMUL R157, R157, R16 ;  /* 0x000000109d9d7220 */ /* 0x000fc80000400000 */
[----:B--2---:R-:W-:Y:S01]  /*133e0*/  FFMA R157, R23, R2, R157 ;  /* 0x00000002179d7223 */ /* 0x004fe2000000009d */
[----:B------:R-:W-:-:S04]  /*133f0*/  MOV R23, R156 ;  /* 0x0000009c00177202 */ /* 0x000fc80000000f00 */
[----:B------:R-:W-:-:S05]  /*13400*/  F2FP.TF32.F32.PACK_B R157, R157 ;  /* 0x0000009dff9d723e */ /* 0x000fca00024050ff */
[----:B------:R2:W-:Y:S01]  /*13410*/  @P2 STG.E desc[UR44][R6.64+0x164], R157 ;  /* 0x0001649d06002986 */ /* 0x0005e2000c10192c */
[----:B------:R-:W-:Y:S05]  /*13420*/  @!P1 BRA `(.L_x_123) ;  /* 0x0000000000049947 */ /* 0x000fea0003800000 */
[----:B------:R0:W5:Y:S02]  /*13430*/  LDG.E.LTC128B R23, desc[UR44][R10.64+0x180] ;  /* 0x0001802c0a177981 */ /* 0x000164000c1e1920 */
.L_x_123:
[----:B------:R-:W-:Y:S05]  /*13440*/  BSYNC B1 ;  /* 0x0000000000017941 */ /* 0x000fea0003800000 */
.L_x_122:
[----:B--2---:R-:W2:Y:S01]  /*13450*/  LDL.LU R157, [R1+0xc0] ;  /* 0x0000c000019d7983 */ /* 0x004ea20000300800 */
[----:B-----5:R-:W-:Y:S01]  /*13460*/  LOP3.LUT R156, R23, 0xffffe000, RZ, 0xc0, !PT ;  /* 0xffffe000179c7812 */ /* 0x020fe200078ec0ff */
        /* <DEDUP_REMOVED lines=8> */
.L_x_125:
[----:B------:R-:W-:Y:S05]  /*134f0*/  BSYNC B1 ;  /* 0x0000000000017941 */ /* 0x000fea0003800000 */
.L_x_124:
        /* <DEDUP_REMOVED lines=10> */
.L_x_127:
[----:B------:R-:W-:Y:S05]  /*135a0*/  BSYNC B1 ;  /* 0x0000000000017941 */ /* 0x000fea0003800000 */
.L_x_126:
        /* <DEDUP_REMOVED lines=10> */
.L_x_129:
[----:B------:R-:W-:Y:S05]  /*13650*/  BSYNC B1 ;  /* 0x0000000000017941 */ /* 0x000fea0003800000 */
.L_x_128:
        /* <DEDUP_REMOVED lines=10> */
.L_x_131:
[----:B------:R-:W-:Y:S05]  /*13700*/  BSYNC B1 ;  /* 0x0000000000017941 */ /* 0x000fea0003800000 */
.L_x_130:
        /* <DEDUP_REMOVED lines=10> */
.L_x_133:
[----:B------:R-:W-:Y:S05]  /*137b0*/  BSYNC B1 ;  /* 0x0000000000017941 */ /* 0x000fea0003800000 */
.L_x_132:
        /* <DEDUP_REMOVED lines=10> */
.L_x_135:
[----:B------:R-:W-:Y:S05]  /*13860*/  BSYNC B1 ;  /* 0x0000000000017941 */ /* 0x000fea0003800000 */
.L_x_134:
        /* <DEDUP_REMOVED lines=10> */
.L_x_137:
[----:B------:R-:W-:Y:S05]  /*13910*/  BSYNC B1 ;  /* 0x0000000000017941 */ /* 0x000fea0003800000 */
.L_x_136:
        /* <DEDUP_REMOVED lines=10> */
.L_x_139:
[----:B------:R-:W-:Y:S05]  /*139c0*/  BSYNC B1 ;  /* 0x0000000000017941 */ /* 0x000fea0003800000 */
.L_x_138:
        /* <DEDUP_REMOVED lines=10> */
.L_x_141:
[----:B------:R-:W-:Y:S05]  /*13a70*/  BSYNC B1 ;  /* 0x0000000000017941 */ /* 0x000fea0003800000 */
.L_x_140:
        /* <DEDUP_REMOVED lines=10> */
.L_x_143:
[----:B------:R-:W-:Y:S05]  /*13b20*/  BSYNC B1 ;  /* 0x0000000000017941 */ /* 0x000fea0003800000 */
.L_x_142:
        /* <DEDUP_REMOVED lines=10> */
.L_x_145:
[----:B------:R-:W-:Y:S05]  /*13bd0*/  BSYNC B1 ;  /* 0x0000000000017941 */ /* 0x000fea0003800000 */
.L_x_144:
        /* <DEDUP_REMOVED lines=10> */
.L_x_147:
[----:B------:R-:W-:Y:S05]  /*13c80*/  BSYNC B1 ;  /* 0x0000000000017941 */ /* 0x000fea0003800000 */
.L_x_146:
        /* <DEDUP_REMOVED lines=10> */
.L_x_149:
[----:B------:R-:W-:Y:S05]  /*13d30*/  BSYNC B1 ;  /* 0x0000000000017941 */ /* 0x000fea0003800000 */
.L_x_148:
        /* <DEDUP_REMOVED lines=10> */
.L_x_151:
[----:B------:R-:W-:Y:S05]  /*13de0*/  BSYNC B1 ;  /* 0x0000000000017941 */ /* 0x000fea0003800000 */
.L_x_150:
        /* <DEDUP_REMOVED lines=10> */
.L_x_153:
[----:B------:R-:W-:Y:S05]  /*13e90*/  BSYNC B1 ;  /* 0x0000000000017941 */ /* 0x000fea0003800000 */
.L_x_152:
        /* <DEDUP_REMOVED lines=10> */
.L_x_155:
[----:B------:R-:W-:Y:S05]  /*13f40*/  BSYNC B1 ;  /* 0x0000000000017941 */ /* 0x000fea0003800000 */
.L_x_154:
        /* <DEDUP_REMOVED lines=10> */
.L_x_157:
[----:B------:R-:W-:Y:S05]  /*13ff0*/  BSYNC B1 ;  /* 0x0000000000017941 */ /* 0x000fea0003800000 */
.L_x_156:
        /* <DEDUP_REMOVED lines=10> */
.L_x_159:
[----:B------:R-:W-:Y:S05]  /*140a0*/  BSYNC B1 ;  /* 0x0000000000017941 */ /* 0x000fea0003800000 */
.L_x_158:
        /* <DEDUP_REMOVED lines=10> */
.L_x_161:
[----:B------:R-:W-:Y:S05]  /*14150*/  BSYNC B1 ;  /* 0x0000000000017941 */ /* 0x000fea0003800000 */
.L_x_160:
        /* <DEDUP_REMOVED lines=10> */
.L_x_163:
[----:B------:R-:W-:Y:S05]  /*14200*/  BSYNC B1 ;  /* 0x0000000000017941 */ /* 0x000fea0003800000 */
.L_x_162:
        /* <DEDUP_REMOVED lines=10> */
.L_x_165:
[----:B------:R-:W-:Y:S05]  /*142b0*/  BSYNC B1 ;  /* 0x0000000000017941 */ /* 0x000fea0003800000 */
.L_x_164:
        /* <DEDUP_REMOVED lines=10> */
.L_x_167:
[----:B------:R-:W-:Y:S05]  /*14360*/  BSYNC B1 ;  /* 0x0000000000017941 */ /* 0x000fea0003800000 */
.L_x_166:
        /* <DEDUP_REMOVED lines=10> */
.L_x_169:
[----:B------:R-:W-:Y:S05]  /*14410*/  BSYNC B1 ;  /* 0x0000000000017941 */ /* 0x000fea0003800000 */
.L_x_168:
        /* <DEDUP_REMOVED lines=10> */
.L_x_171:
[----:B------:R-:W-:Y:S05]  /*144c0*/  BSYNC B1 ;  /* 0x0000000000017941 */ /* 0x000fea0003800000 */
.L_x_170:
        /* <DEDUP_REMOVED lines=10> */
.L_x_173:
[----:B------:R-:W-:Y:S05]  /*14570*/  BSYNC B1 ;  /* 0x0000000000017941 */ /* 0x000fea0003800000 */
.L_x_172:
        /* <DEDUP_REMOVED lines=10> */
.L_x_175:
[----:B------:R-:W-:Y:S05]  /*14620*/  BSYNC B1 ;  /* 0x0000000000017941 */ /* 0x000fea0003800000 */
.L_x_174:
        /* <DEDUP_REMOVED lines=10> */
.L_x_177:
[----:B------:R-:W-:Y:S05]  /*146d0*/  BSYNC B1 ;  /* 0x0000000000017941 */ /* 0x000fea0003800000 */
.L_x_176:
        /* <DEDUP_REMOVED lines=10> */
.L_x_179:
[----:B------:R-:W-:Y:S05]  /*14780*/  BSYNC B1 ;  /* 0x0000000000017941 */ /* 0x000fea0003800000 */
.L_x_178:
        /* <DEDUP_REMOVED lines=10> */
.L_x_181:
[----:B------:R-:W-:Y:S05]  /*14830*/  BSYNC B1 ;  /* 0x0000000000017941 */ /* 0x000fea0003800000 */
.L_x_180:
        /* <DEDUP_REMOVED lines=10> */
.L_x_183:
[----:B------:R-:W-:Y:S05]  /*148e0*/  BSYNC B1 ;  /* 0x0000000000017941 */ /* 0x000fea0003800000 */
.L_x_182:
        /* <DEDUP_REMOVED lines=10> */
.L_x_185:
[----:B------:R-:W-:Y:S05]  /*14990*/  BSYNC B1 ;  /* 0x0000000000017941 */ /* 0x000fea0003800000 */
.L_x_184:
        /* <DEDUP_REMOVED lines=10> */
.L_x_187:
[----:B------:R-:W-:Y:S05]  /*14a40*/  BSYNC B1 ;  /* 0x0000000000017941 */ /* 0x000fea0003800000 */
.L_x_186:
        /* <DEDUP_REMOVED lines=10> */
.L_x_189:
[----:B------:R-:W-:Y:S05]  /*14af0*/  BSYNC B1 ;  /* 0x0000000000017941 */ /* 0x000fea0003800000 */
.L_x_188:
        /* <DEDUP_REMOVED lines=10> */
.L_x_191:
[----:B------:R-:W-:Y:S05]  /*14ba0*/  BSYNC B1 ;  /* 0x0000000000017941 */ /* 0x000fea0003800000 */
.L_x_190:
        /* <DEDUP_REMOVED lines=10> */
.L_x_193:
[----:B------:R-:W-:Y:S05]  /*14c50*/  BSYNC B1 ;  /* 0x0000000000017941 */ /* 0x000fea0003800000 */
.L_x_192:
        /* <DEDUP_REMOVED lines=10> */
.L_x_195:
[----:B------:R-:W-:Y:S05]  /*14d00*/  BSYNC B1 ;  /* 0x0000000000017941 */ /* 0x000fea0003800000 */
.L_x_194:
        /* <DEDUP_REMOVED lines=10> */
.L_x_197:
[----:B------:R-:W-:Y:S05]  /*14db0*/  BSYNC B1 ;  /* 0x0000000000017941 */ /* 0x000fea0003800000 */
.L_x_196:
        /* <DEDUP_REMOVED lines=10> */
.L_x_199:
[----:B------:R-:W-:Y:S05]  /*14e60*/  BSYNC B1 ;  /* 0x0000000000017941 */ /* 0x000fea0003800000 */
.L_x_198:
        /* <DEDUP_REMOVED lines=10> */
.L_x_201:
[----:B------:R-:W-:Y:S05]  /*14f10*/  BSYNC B1 ;  /* 0x0000000000017941 */ /* 0x000fea0003800000 */
.L_x_200:
        /* <DEDUP_REMOVED lines=10> */
.L_x_203:
[----:B------:R-:W-:Y:S05]  /*14fc0*/  BSYNC B1 ;  /* 0x0000000000017941 */ /* 0x000fea0003800000 */
.L_x_202:
        /* <DEDUP_REMOVED lines=10> */
.L_x_205:
[----:B------:R-:W-:Y:S05]  /*15070*/  BSYNC B1 ;  /* 0x0000000000017941 */ /* 0x000fea0003800000 */
.L_x_204:
        /* <DEDUP_REMOVED lines=10> */
.L_x_207:
[----:B------:R-:W-:Y:S05]  /*15120*/  BSYNC B1 ;  /* 0x0000000000017941 */ /* 0x000fea0003800000 */
.L_x_206:
        /* <DEDUP_REMOVED lines=10> */
.L_x_209:
[----:B------:R-:W-:Y:S05]  /*151d0*/  BSYNC B1 ;  /* 0x0000000000017941 */ /* 0x000fea0003800000 */
.L_x_208:
        /* <DEDUP_REMOVED lines=10> */
.L_x_211:
[----:B------:R-:W-:Y:S05]  /*15280*/  BSYNC B1 ;  /* 0x0000000000017941 */ /* 0x000fea0003800000 */
.L_x_210:
        /* <DEDUP_REMOVED lines=10> */
.L_x_213:
[----:B------:R-:W-:Y:S05]  /*15330*/  BSYNC B1 ;  /* 0x0000000000017941 */ /* 0x000fea0003800000 */
.L_x_212:
        /* <DEDUP_REMOVED lines=10> */
.L_x_215:
[----:B------:R-:W-:Y:S05]  /*153e0*/  BSYNC B1 ;  /* 0x0000000000017941 */ /* 0x000fea0003800000 */
.L_x_214:
        /* <DEDUP_REMOVED lines=10> */
.L_x_217:
[----:B------:R-:W-:Y:S05]  /*15490*/  BSYNC B1 ;  /* 0x0000000000017941 */ /* 0x000fea0003800000 */
.L_x_216:
        /* <DEDUP_REMOVED lines=10> */
.L_x_219:
[----:B------:R-:W-:Y:S05]  /*15540*/  BSYNC B1 ;  /* 0x0000000000017941 */ /* 0x000fea0003800000 */
.L_x_218:
        /* <DEDUP_REMOVED lines=10> */
.L_x_221:
[----:B------:R-:W-:Y:S05]  /*155f0*/  BSYNC B1 ;  /* 0x0000000000017941 */ /* 0x000fea0003800000 */
.L_x_220:
        /* <DEDUP_REMOVED lines=10> */
.L_x_223:
[----:B------:R-:W-:Y:S05]  /*156a0*/  BSYNC B1 ;  /* 0x0000000000017941 */ /* 0x000fea0003800000 */
.L_x_222:
        /* <DEDUP_REMOVED lines=10> */
.L_x_225:
[----:B------:R-:W-:Y:S05]  /*15750*/  BSYNC B1 ;  /* 0x0000000000017941 */ /* 0x000fea0003800000 */
.L_x_224:
        /* <DEDUP_REMOVED lines=10> */
.L_x_227:
[----:B------:R-:W-:Y:S05]  /*15800*/  BSYNC B1 ;  /* 0x0000000000017941 */ /* 0x000fea0003800000 */
.L_x_226:
        /* <DEDUP_REMOVED lines=10> */
.L_x_229:
[----:B------:R-:W-:Y:S05]  /*158b0*/  BSYNC B1 ;  /* 0x0000000000017941 */ /* 0x000fea0003800000 */
.L_x_228:
        /* <DEDUP_REMOVED lines=10> */
.L_x_231:
[----:B------:R-:W-:Y:S05]  /*15960*/  BSYNC B1 ;  /* 0x0000000000017941 */ /* 0x000fea0003800000 */
.L_x_230:
        /* <DEDUP_REMOVED lines=10> */
.L_x_233:
[----:B------:R-:W-:Y:S05]  /*15a10*/  BSYNC B1 ;  /* 0x0000000000017941 */ /* 0x000fea0003800000 */
.L_x_232:
        /* <DEDUP_REMOVED lines=10> */
.L_x_235:
[----:B------:R-:W-:Y:S05]  /*15ac0*/  BSYNC B1 ;  /* 0x0000000000017941 */ /* 0x000fea0003800000 */
.L_x_234:
        /* <DEDUP_REMOVED lines=10> */
.L_x_237:
[----:B------:R-:W-:Y:S05]  /*15b70*/  BSYNC B1 ;  /* 0x0000000000017941 */ /* 0x000fea0003800000 */
.L_x_236:
        /* <DEDUP_REMOVED lines=10> */
.L_x_239:
[----:B------:R-:W-:Y:S05]  /*15c20*/  BSYNC B1 ;  /* 0x0000000000017941 */ /* 0x000fea0003800000 */
.L_x_238:
        /* <DEDUP_REMOVED lines=10> */
.L_x_241:
[----:B------:R-:W-:Y:S05]  /*15cd0*/  BSYNC B1 ;  /* 0x0000000000017941 */ /* 0x000fea0003800000 */
.L_x_240:
        /* <DEDUP_REMOVED lines=10> */
.L_x_243:
[----:B------:R-:W-:Y:S05]  /*15d80*/  BSYNC B1 ;  /* 0x0000000000017941 */ /* 0x000fea0003800000 */
.L_x_242:
        /* <DEDUP_REMOVED lines=10> */
.L_x_245:
[----:B------:R-:W-:Y:S05]  /*15e30*/  BSYNC B1 ;  /* 0x0000000000017941 */ /* 0x000fea0003800000 */
.L_x_244:
        /* <DEDUP_REMOVED lines=10> */
.L_x_247:
[----:B------:R-:W-:Y:S05]  /*15ee0*/  BSYNC B1 ;  /* 0x0000000000017941 */ /* 0x000fea0003800000 */
.L_x_246:
        /* <DEDUP_REMOVED lines=10> */
.L_x_249:
[----:B------:R-:W-:Y:S05]  /*15f90*/  BSYNC B1 ;  /* 0x0000000000017941 */ /* 0x000fea0003800000 */
.L_x_248:
        /* <DEDUP_REMOVED lines=10> */
.L_x_251:
[----:B------:R-:W-:Y:S05]  /*16040*/  BSYNC B1 ;  /* 0x0000000000017941 */ /* 0x000fea0003800000 */
.L_x_250:
        /* <DEDUP_REMOVED lines=10> */
.L_x_253:
[----:B------:R-:W-:Y:S05]  /*160f0*/  BSYNC B1 ;  /* 0x0000000000017941 */ /* 0x000fea0003800000 */
.L_x_252:
        /* <DEDUP_REMOVED lines=10> */
.L_x_255:
[----:B------:R-:W-:Y:S05]  /*161a0*/  BSYNC B1 ;  /* 0x0000000000017941 */ /* 0x000fea0003800000 */
.L_x_254:
        /* <DEDUP_REMOVED lines=10> */
.L_x_257:
[----:B------:R-:W-:Y:S05]  /*16250*/  BSYNC B1 ;  /* 0x0000000000017941 */ /* 0x000fea0003800000 */
.L_x_256:
        /* <DEDUP_REMOVED lines=10> */
.L_x_259:
[----:B------:R-:W-:Y:S05]  /*16300*/  BSYNC B1 ;  /* 0x0000000000017941 */ /* 0x000fea0003800000 */
.L_x_258:
        /* <DEDUP_REMOVED lines=10> */
.L_x_261:
[----:B------:R-:W-:Y:S05]  /*163b0*/  BSYNC B1 ;  /* 0x0000000000017941 */ /* 0x000fea0003800000 */
.L_x_260:
        /* <DEDUP_REMOVED lines=10> */
.L_x_263:
[----:B------:R-:W-:Y:S05]  /*16460*/  BSYNC B1 ;  /* 0x0000000000017941 */ /* 0x000fea0003800000 */
.L_x_262:
        /* <DEDUP_REMOVED lines=10> */
.L_x_265:
[----:B------:R-:W-:Y:S05]  /*16510*/  BSYNC B1 ;  /* 0x0000000000017941 */ /* 0x000fea0003800000 */
.L_x_264:
        /* <DEDUP_REMOVED lines=10> */
.L_x_267:
[----:B------:R-:W-:Y:S05]  /*165c0*/  BSYNC B1 ;  /* 0x0000000000017941 */ /* 0x000fea0003800000 */
.L_x_266:
        /* <DEDUP_REMOVED lines=10> */
.L_x_269:
[----:B------:R-:W-:Y:S05]  /*16670*/  BSYNC B1 ;  /* 0x0000000000017941 */ /* 0x000fea0003800000 */
.L_x_268:
        /* <DEDUP_REMOVED lines=10> */
.L_x_271:
[----:B------:R-:W-:Y:S05]  /*16720*/  BSYNC B1 ;  /* 0x0000000000017941 */ /* 0x000fea0003800000 */
.L_x_270:
        /* <DEDUP_REMOVED lines=10> */
.L_x_273:
[----:B------:R-:W-:Y:S05]  /*167d0*/  BSYNC B1 ;  /* 0x0000000000017941 */ /* 0x000fea0003800000 */
.L_x_272:
        /* <DEDUP_REMOVED lines=10> */
.L_x_275:
[----:B------:R-:W-:Y:S05]  /*16880*/  BSYNC B1 ;  /* 0x0000000000017941 */ /* 0x000fea0003800000 */
.L_x_274:
        /* <DEDUP_REMOVED lines=10> */
.L_x_277:
[----:B------:R-:W-:Y:S05]  /*16930*/  BSYNC B1 ;  /* 0x0000000000017941 */ /* 0x000fea0003800000 */
.L_x_276:
[----:B01-34-:R-:W3:Y:S01]  /*16940*/  LDL.LU R10, [R1+0x1f4] ;  /* 0x0001f400010a7983 */ /* 0x01bee20000300800 */
        /* <DEDUP_REMOVED lines=9> */
.L_x_279:
[----:B------:R-:W-:Y:S05]  /*169e0*/  BSYNC B1 ;  /* 0x0000000000017941 */ /* 0x000fea0003800000 */
.L_x_278:
[----:B------:R-:W3:Y:S01]  /*169f0*/  LDL.LU R10, [R1+0x1f8] ;  /* 0x0001f800010a7983 */ /* 0x000ee20000300800 */
[----:B0----5:R-:W-:Y:S01]  /*16a00*/  LOP3.LUT R11, R23, 0xffffe000, RZ, 0xc0, !PT ;  /* 0xffffe000170b7812 */ /* 0x021fe200078ec0ff */
[----:B------:R-:W-:Y:S01]  /*16a10*/  BSSY B1, `(.L_x_280) ;  /* 0x000000b000017945 */ /* 0x000fe20003800000 */
[----:B------:R-:W-:Y:S02]  /*16a20*/  ISETP.GT.AND P1, PT, R0, 0xf9, P0 ;  /* 0x000000f90000780c */ /* 0x000fe40000724270 */
[----:B------:R-:W-:Y:S01]  /*16a30*/  IADD3 R169, P2, R3, 0x80, RZ ;  /* 0x0000008003a97810 */ /* 0x000fe20007f5e0ff */
[----:B------:R-:W-:-:S04]  /*16a40*/  FMUL R11, R11, R16 ;  /* 0x000000100b0b7220 */ /* 0x000fc80000400000 */
[----:B------:R-:W-:Y:S02]  /*16a50*/  IMAD.X R3, RZ, RZ, UR7, P2 ;  /* 0x00000007ff037e24 */ /* 0x000fe400090e06ff */
[----:B---3--:R-:W-:Y:S02]  /*16a60*/  FFMA R11, R10, R2, R11 ;  /* 0x000000020a0b7223 */ /* 0x008fe4000000000b */
[----:B------:R-:W-:-:S03]  /*16a70*/  IMAD R10, R3, R14, RZ ;  /* 0x0000000e030a7224 */ /* 0x000fc600078e02ff */
[----:B------:R-:W-:-:S05]  /*16a80*/  F2FP.TF32.F32.PACK_B R11, R11 ;  /* 0x0000000bff0b723e */ /* 0x000fca00024050ff */
[----:B------:R0:W-:Y:S01]  /*16a90*/  @P4 STG.E desc[UR44][R6.64+0x3e0], R11 ;  /* 0x0003e00b06004986 */ /* 0x0001e2000c10192c */
[----:B------:R-:W-:Y:S05]  /*16aa0*/  @!P1 BRA `(.L_x_281) ;  /* 0x0000000000049947 */ /* 0x000fea0003800000 */
[----:B------:R3:W5:Y:S02]  /*16ab0*/  LDG.E.LTC128B R23, desc[UR44][R8.64+0x3e4] ;  /* 0x0003e42c08177981 */ /* 0x000764000c1e1920 */
.L_x_281:
[----:B------:R-:W-:Y:S05]  /*16ac0*/  BSYNC B1 ;  /* 0x0000000000017941 */ /* 0x000fea0003800000 */
.L_x_280:
[----:B0-----:R-:W4:Y:S01]  /*16ad0*/  LDL.LU R11, [R1+0x1fc] ;  /* 0x0001fc00010b7983 */ /* 0x001f220000300800 */
[----:B-----5:R-:W-:Y:S01]  /*16ae0*/  LOP3.LUT R3, R23, 0xffffe000, RZ, 0xc0, !PT ;  /* 0xffffe00017037812 */ /* 0x020fe200078ec0ff */
[C---:B------:R-:W-:Y:S01]  /*16af0*/  IMAD R167, R169.reuse, R15, R10 ;  /* 0x0000000fa9a77224 */ /* 0x040fe200078e020a */
[----:B------:R-:W-:Y:S01]  /*16b00*/  ISETP.GT.AND P0, PT, R158, 0x80, PT ;  /* 0x000000809e00780c */ /* 0x000fe20003f04270 */
[----:B-1-3--:R-:W-:-:S04]  /*16b10*/  IMAD.WIDE.U32 R8, R169, R14, R20 ;  /* 0x0000000ea9087225 */ /* 0x00afc800078e0014 */
[----:B------:R-:W-:Y:S01]  /*16b20*/  FMUL R3, R3, R16 ;  /* 0x0000001003037220 */ /* 0x000fe20000400000 */
[----:B------:R-:W-:Y:S01]  /*16b30*/  ISETP.GT.AND P4, PT, R0, RZ, P0 ;  /* 0x000000ff0000720c */ /* 0x000fe20000784270 */
[----:B------:R-:W-:Y:S01]  /*16b40*/  IMAD.IADD R9, R9, 0x1, R167 ;  /* 0x0000000109097824 */ /* 0x000fe200078e02a7 */
[----:B------:R-:W-:Y:S01]  /*16b50*/  LEA R10, P2, R8, R12, 0x2 ;  /* 0x0000000c080a7211 */ /* 0x000fe200078410ff */
[----:B----4-:R-:W-:-:S03]  /*16b60*/  FFMA R15, R11, R2, R3 ;  /* 0x000000020b0f7223 */ /* 0x010fc60000000003 */
[----:B------:R-:W-:Y:S02]  /*16b70*/  LEA.HI.X R11, R8, R13, R9, 0x2, P2 ;  /* 0x0000000d080b7211 */ /* 0x000fe400010f1409 */
[----:B------:R-:W-:-:S05]  /*16b80*/  F2FP.TF32.F32.PACK_B R15, R15 ;  /* 0x0000000fff0f723e */ /* 0x000fca00024050ff */
[----:B------:R0:W-:Y:S04]  /*16b90*/  @P1 STG.E desc[UR44][R6.64+0x3e4], R15 ;  /* 0x0003e40f06001986 */ /* 0x0001e8000c10192c */
[----:B------:R-:W3:Y:S01]  /*16ba0*/  @P4 LDG.E.LTC128B R23, desc[UR44][R10.64] ;  /* 0x0000002c0a174981 */ /* 0x000ee2000c1e1920 */
[----:B------:R-:W-:Y:S01]  /*16bb0*/  MOV R163, UR8 ;  /* 0x0000000800a37c02 */ /* 0x000fe20008000f00 */
[----:B------:R-:W-:Y:S01]  /*16bc0*/  IMAD.WIDE.U32 R8, R169, R14, R18 ;  /* 0x0000000ea9087225 */ /* 0x000fe200078e0012 */
[----:B------:R-:W-:Y:S01]  /*16bd0*/  ISETP.GT.AND P2, PT, R0, 0x1, P0 ;  /* 0x000000010000780c */ /* 0x000fe20000744270 */
[----:B------:R-:W-:Y:S02]  /*16be0*/  BSSY B1, `(.L_x_282) ;  /* 0x0000013000017945 */ /* 0x000fe40003800000 */
[----:B------:R-:W-:-:S02]  /*16bf0*/  IMAD.IADD R9, R167, 0x1, R9 ;  /* 0x00000001a7097824 */ /* 0x000fc400078e0209 */
[----:B------:R-:W-:Y:S02]  /*16c00*/  IMAD.U32 R165, RZ, RZ, UR8 ;  /* 0x00000008ffa57e24 */ /* 0x000fe4000f8e00ff */
[----:B------:R-:W-:Y:S02]  /*16c10*/  IMAD.U32 R164, RZ, RZ, UR9 ;  /* 0x00000009ffa47e24 */ /* 0x000fe4000f8e00ff */
[----:B------:R-:W-:Y:S02]  /*16c20*/  IMAD.SHL.U32 R163, R163, 0x200, RZ ;  /* 0x00000200a3a37824 */ /* 0x000fe400078e00ff */
[----:B--2---:R-:W-:Y:S01]  /*16c30*/  IMAD.WIDE.U32 R156, R22, UR42, R8 ;  /* 0x0000002a169c7c25 */ /* 0x004fe2000f8e0008 */
[----:B------:R-:W-:Y:S02]  /*16c40*/  SHF.L.U64.HI R165, R165, 0x9, R164 ;  /* 0x00000009a5a57819 */ /* 0x000fe400000102a4 */
[----:B------:R-:W-:Y:S02]  /*16c50*/  IADD3 R8, P1, R163, R4, RZ ;  /* 0x00000004a3087210 */ /* 0x000fe40007f3e0ff */
[----:B0-----:R-:W-:-:S03]  /*16c60*/  LEA R6, P3, R156, R12, 0x2 ;  /* 0x0000000c9c067211 */ /* 0x001fc600078610ff */
[----:B------:R-:W-:Y:S01]  /*16c70*/  IMAD.X R9, R165, 0x1, R5, P1 ;  /* 0x00000001a5097824 */ /* 0x000fe200008e0605 */
[----:B---3--:R-:W-:-:S05]  /*16c80*/  LOP3.LUT R3, R23, 0xffffe000, RZ, 0xc0, !PT ;  /* 0xffffe00017037812 */ /* 0x008fca00078ec0ff */
[----:B------:R-:W-:-:S04]  /*16c90*/  FMUL R3, R3, R16 ;  /* 0x0000001003037220 */ /* 0x000fc80000400000 */
[----:B------:R-:W-:Y:S01]  /*16ca0*/  FFMA R11, R24, R2, R3 ;  /* 0x00000002180b7223 */ /* 0x000fe20000000003 */
[----:B------:R-:W-:-:S04]  /*16cb0*/  IADD3 R3, R159, R157, RZ ;  /* 0x0000009d9f037210 */ /* 0x000fc80007ffe0ff */
[----:B------:R-:W-:Y:S02]  /*16cc0*/  F2FP.TF32.F32.PACK_B R11, R11 ;  /* 0x0000000bff0b723e */ /* 0x000fe400024050ff */
[----:B------:R-:W-:-:S03]  /*16cd0*/  LEA.HI.X R7, R156, R13, R3, 0x2, P3 ;  /* 0x0000000d9c077211 */ /* 0x000fc600018f1403 */
[----:B------:R0:W-:Y:S01]  /*16ce0*/  @P4 STG.E desc[UR44][R8.64], R11 ;  /* 0x0000000b08004986 */ /* 0x0001e2000c10192c */
[----:B------:R-:W-:Y:S05]  /*16cf0*/  @!P2 BRA `(.L_x_283) ;  /* 0x000000000004a947 */ /* 0x000fea0003800000 */
[----:B------:R1:W5:Y:S02]  /*16d00*/  LDG.E.LTC128B R23, desc[UR44][R6.64+0x4] ;  /* 0x0000042c06177981 */ /* 0x000364000c1e1920 */
.L_x_283:
[----:B------:R-:W-:Y:S05]  /*16d10*/  BSYNC B1 ;  /* 0x0000000000017941 */ /* 0x000fea0003800000 */
.L_x_282:
[----:B-----5:R-:W-:Y:S01]  /*16d20*/  LOP3.LUT R3, R23, 0xffffe000, RZ, 0xc0, !PT ;  /* 0xffffe00017037812 */ /* 0x020fe200078ec0ff */
[----:B------:R-:W-:Y:S01]  /*16d30*/  IMAD.WIDE.U32 R14, R169, R14, R154 ;  /* 0x0000000ea90e7225 */ /* 0x000fe200078e009a */
[----:B------:R-:W-:Y:S01]  /*16d40*/  ISETP.GT.AND P1, PT, R158, 0x88, PT ;  /* 0x000000889e00780c */ /* 0x000fe20003f24270 */
[----:B------:R-:W-:Y:S02]  /*16d50*/  BSSY B1, `(.L_x_284) ;  /* 0x0000010000017945 */ /* 0x000fe40003800000 */
[----:B------:R-:W-:Y:S01]  /*16d60*/  FMUL R10, R3, R16 ;  /* 0x00000010030a7220 */ /* 0x000fe20000400000 */
[----:B------:R-:W-:Y:S01]  /*16d70*/  ISETP.GT.AND P3, PT, R0, RZ, P1 ;  /* 0x000000ff0000720c */ /* 0x000fe20000f64270 */
[----:B------:R-:W-:Y:S01]  /*16d80*/  IMAD.IADD R167, R167, 0x1, R15 ;  /* 0x00000001a7a77824 */ /* 0x000fe200078e020f */
[----:B------:R-:W-:Y:S01]  /*16d90*/  IADD3 R152, P4, R152, R14, RZ ;  /* 0x0000000e98987210 */ /* 0x000fe20007f9e0ff */
[----:B------:R-:W-:Y:S01]  /*16da0*/  FFMA R25, R25, R2, R10 ;  /* 0x0000000219197223 */ /* 0x000fe2000000000a */
[----:B------:R-:W-:Y:S01]  /*16db0*/  IADD3 R14, P5, R18, R14, RZ ;  /* 0x0000000e120e7210 */ /* 0x000fe20007fbe0ff */
[----:B------:R-:W-:-:S02]  /*16dc0*/  IMAD.MOV.U32 R3, RZ, RZ, R23 ;  /* 0x000000ffff037224 */ /* 0x000fc400078e0017 */
[----:B------:R-:W-:Y:S01]  /*16dd0*/  IMAD.X R20, R167, 0x1, R21, P4 ;  /* 0x00000001a7147824 */ /* 0x000fe200020e0615 */
[----:B------:R-:W-:Y:S02]  /*16de0*/  F2FP.TF32.F32.PACK_B R25, R25 ;  /* 0x00000019ff19723e */ /* 0x000fe400024050ff */
[C---:B------:R-:W-:Y:S02]  /*16df0*/  LEA R10, P4, R152.reuse, R12, 0x2 ;  /* 0x0000000c980a7211 */ /* 0x040fe400078810ff */
[----:B------:R-:W-:Y:S01]  /*16e00*/  IADD3.X R15, R19, R167, RZ, P5, !PT ;  /* 0x000000a7130f7210 */ /* 0x000fe20002ffe4ff */
[----:B------:R2:W-:Y:S01]  /*16e10*/  @P2 STG.E desc[UR44][R8.64+0x4], R25 ;  /* 0x0000041908002986 */ /* 0x0005e2000c10192c */
[----:B0-----:R-:W-:Y:S01]  /*16e20*/  LEA.HI.X R11, R152, R13, R20, 0x2, P4 ;  /* 0x0000000d980b7211 */ /* 0x001fe200020f1414 */
[----:B------:R-:W-:Y:S08]  /*16e30*/  @!P3 BRA `(.L_x_285) ;  /* 0x000000000004b947 */ /* 0x000ff00003800000 */
[----:B------:R0:W5:Y:S02]  /*16e40*/  LDG.E.LTC128B R3, desc[UR44][R10.64] ;  /* 0x0000002c0a037981 */ /* 0x000164000c1e1920 */
.L_x_285:
[----:B------:R-:W-:Y:S05]  /*16e50*/  BSYNC B1 ;  /* 0x0000000000017941 */ /* 0x000fea0003800000 */
.L_x_284:
[----:B0----5:R-:W-:Y:S01]  /*16e60*/  LOP3.LUT R11, R3, 0xffffe000, RZ, 0xc0, !PT ;  /* 0xffffe000030b7812 */ /* 0x021fe200078ec0ff */
[----:B------:R-:W-:Y:S01]  /*16e70*/  IMAD.WIDE.U32 R22, R22, UR42, R14 ;  /* 0x0000002a16167c25 */ /* 0x000fe2000f8e000e */
[----:B------:R-:W-:Y:S01]  /*16e80*/  IADD3 R10, P2, R8, R161, RZ ;  /* 0x000000a1080a7210 */ /* 0x000fe20007f5e0ff */
[----:B------:R-:W-:Y:S01]  /*16e90*/  BSSY B1, `(.L_x_286) ;  /* 0x000000c000017945 */ /* 0x000fe20003800000 */
[----:B------:R-:W-:Y:S01]  /*16ea0*/  ISETP.GT.AND P5, PT, R0, 0x1, P1 ;  /* 0x000000010000780c */ /* 0x000fe20000fa4270 */
[----:B------:R-:W-:Y:S01]  /*16eb0*/  FMUL R11, R11, R16 ;  /* 0x000000100b0b7220 */ /* 0x000fe20000400000 */
[----:B------:R-:W-:Y:S01]  /*16ec0*/  IMAD.IADD R159, R159, 0x1, R23 ;  /* 0x000000019f9f7824 */ /* 0x000fe200078e0217 */
[----:B------:R-:W-:Y:S02]  /*16ed0*/  LEA R12, P4, R22, R12, 0x2 ;  /* 0x0000000c160c7211 */ /* 0x000fe400078810ff */
[----:B------:R-:W-:Y:S01]  /*16ee0*/  FFMA R15, R26, R2, R11 ;  /* 0x000000021a0f7223 */ /* 0x000fe2000000000b */
[----:B------:R-:W-:Y:S01]  /*16ef0*/  IMAD.X R11, R9, 0x1, R160, P2 ;  /* 0x00000001090b7824 */ /* 0x000fe200010e06a0 */
[----:B------:R-:W-:-:S03]  /*16f00*/  LEA.HI.X R13, R22, R13, R159, 0x2, P4 ;  /* 0x0000000d160d7211 */ /* 0x000fc600020f149f */
[----:B------:R-:W-:-:S05]  /*16f10*/  F2FP.TF32.F32.PACK_B R15, R15 ;  /* 0x0000000fff0f723e */ /* 0x000fca00024050ff */
[----:B------:R0:W-:Y:S01]  /*16f20*/  @P3 STG.E desc[UR44][R10.64], R15 ;  /* 0x0000000f0a003986 */ /* 0x0001e2000c10192c */
[----:B------:R-:W-:Y:S05]  /*16f30*/  @!P5 BRA `(.L_x_287) ;  /* 0x000000000004d947 */ /* 0x000fea0003800000 */
[----:B------:R3:W5:Y:S02]  /*16f40*/  LDG.E.LTC128B R3, desc[UR44][R12.64+0x4] ;  /* 0x0000042c0c037981 */ /* 0x000764000c1e1920 */
.L_x_287:
[----:B------:R-:W-:Y:S05]  /*16f50*/  BSYNC B1 ;  /* 0x0000000000017941 */ /* 0x000fea0003800000 */
.L_x_286:
[----:B0----5:R-:W-:Y:S01]  /*16f60*/  LOP3.LUT R15, R3, 0xffffe000, RZ, 0xc0, !PT ;  /* 0xffffe000030f7812 */ /* 0x021fe200078ec0ff */
[----:B------:R-:W-:Y:S01]  /*16f70*/  BSSY B1, `(.L_x_288) ;  /* 0x0000008000017945 */ /* 0x000fe20003800000 */
[----:B------:R-:W-:-:S03]  /*16f80*/  ISETP.GT.AND P2, PT, R0, 0x8, P0 ;  /* 0x000000080000780c */ /* 0x000fc60000744270 */
[----:B------:R-:W-:-:S04]  /*16f90*/  FMUL R14, R15, R16 ;  /* 0x000000100f0e7220 */ /* 0x000fc80000400000 */
[----:B------:R-:W-:-:S05]  /*16fa0*/  FFMA R27, R27, R2, R14 ;  /* 0x000000021b1b7223 */ /* 0x000fca000000000e */
[----:B------:R-:W-:-:S05]  /*16fb0*/  F2FP.TF32.F32.PACK_B R27, R27 ;  /* 0x0000001bff1b723e */ /* 0x000fca00024050ff */
[----:B------:R0:W-:Y:S01]  /*16fc0*/  @P5 STG.E desc[UR44][R10.64+0x4], R27 ;  /* 0x0000041b0a005986 */ /* 0x0001e2000c10192c */
[----:B------:R-:W-:Y:S05]  /*16fd0*/  @!P2 BRA `(.L_x_289) ;  /* 0x000000000004a947 */ /* 0x000fea0003800000 */
[----:B------:R4:W5:Y:S02]  /*16fe0*/  LDG.E.LTC128B R3, desc[UR44][R6.64+0x20] ;  /* 0x0000202c06037981 */ /* 0x000964000c1e1920 */
.L_x_289:
[----:B------:R-:W-:Y:S05]  /*16ff0*/  BSYNC B1 ;  /* 0x0000000000017941 */ /* 0x000fea0003800000 */
.L_x_288:
        /* <DEDUP_REMOVED lines=9> */
.L_x_291:
[----:B------:R-:W-:Y:S05]  /*17090*/  BSYNC B1 ;  /* 0x0000000000017941 */ /* 0x000fea0003800000 */
.L_x_290:
        /* <DEDUP_REMOVED lines=9> */
.L_x_293:
[----:B------:R-:W-:Y:S05]  /*17130*/  BSYNC B1 ;  /* 0x0000000000017941 */ /* 0x000fea0003800000 */
.L_x_292:
[----:B-----5:R-:W-:Y:S01]  /*17140*/  LOP3.LUT R11, R3, 0xffffe000, RZ, 0xc0, !PT ;  /* 0xffffe000030b7812 */ /* 0x020fe200078ec0ff */
[----:B------:R-:W-:Y:S01]  /*17150*/  BSSY B1, `(.L_x_294) ;  /* 0x000000a000017945 */ /* 0x000fe20003800000 */
[----:B------:R-:W-:Y:S02]  /*17160*/  IADD3 R10, P3, R161, R8, RZ ;  /* 0x00000008a10a7210 */ /* 0x000fe40007f7e0ff */
[----:B------:R-:W-:Y:S01]  /*17170*/  ISETP.GT.AND P2, PT, R0, 0x9, P1 ;  /* 0x000000090000780c */ /* 0x000fe20000f44270 */
[----:B------:R-:W-:-:S04]  /*17180*/  FMUL R11, R11, R16 ;  /* 0x000000100b0b7220 */ /* 0x000fc80000400000 */
[----:B------:R-:W-:Y:S01]  /*17190*/  FFMA R15, R30, R2, R11 ;  /* 0x000000021e0f7223 */ /* 0x000fe2000000000b */
[----:B------:R-:W-:-:S04]  /*171a0*/  IADD3.X R11, R160, R9, RZ, P3, !PT ;  /* 0x00000009a00b7210 */ /* 0x000fc80001ffe4ff */
[----:B------:R-:W-:-:S05]  /*171b0*/  F2FP.TF32.F32.PACK_B R15, R15 ;  /* 0x0000000fff0f723e */ /* 0x000fca00024050ff */
[----:B------:R0:W-:Y:S01]  /*171c0*/  @P4 STG.E desc[UR44][R10.64+0x20], R15 ;  /* 0x0000200f0a004986 */ /* 0x0001e2000c10192c */
[----:B------:R-:W-:Y:S05]  /*171d0*/  @!P2 BRA `(.L_x_295) ;  /* 0x000000000004a947 */ /* 0x000fea0003800000 */
[----:B------:R0:W5:Y:S02]  /*171e0*/  LDG.E.LTC128B R3, desc[UR44][R12.64+0x24] ;  /* 0x0000242c0c037981 */ /* 0x000164000c1e1920 */
.L_x_295:
[----:B------:R-:W-:Y:S05]  /*171f0*/  BSYNC B1 ;  /* 0x0000000000017941 */ /* 0x000fea0003800000 */
.L_x_294:
[----:B0----5:R-:W-:Y:S01]  /*17200*/  LOP3.LUT R11, R3, 0xffffe000, RZ, 0xc0, !PT ;  /* 0xffffe000030b7812 */ /* 0x021fe200078ec0ff */
[----:B------:R-:W-:Y:S01]  /*17210*/  BSSY B1, `(.L_x_296) ;  /* 0x000000a000017945 */ /* 0x000fe20003800000 */
[----:B------:R-:W-:Y:S02]  /*17220*/  IADD3 R4, P3, P4, R161, R4, R163 ;  /* 0x00000004a1047210 */ /* 0x000fe40007c7e0a3 */
[----:B------:R-:W-:Y:S01]  /*17230*/  ISETP.GT.AND P5, PT, R0, 0x10, P0 ;  /* 0x000000100000780c */ /* 0x000fe200007a4270 */
[----:B------:R-:W-:Y:S01]  /*17240*/  FMUL R10, R11, R16 ;  /* 0x000000100b0a7220 */ /* 0x000fe20000400000 */
[----:B------:R-:W-:-:S03]  /*17250*/  IADD3.X R5, R160, R5, R165, P3, P4 ;  /* 0x00000005a0057210 */ /* 0x000fc60001fe84a5 */
[----:B------:R-:W-:-:S05]  /*17260*/  FFMA R31, R31, R2, R10 ;  /* 0x000000021f1f7223 */ /* 0x000fca000000000a */
[----:B------:R-:W-:-:S05]  /*17270*/  F2FP.TF32.F32.PACK_B R31, R31 ;  /* 0x0000001fff1f723e */ /* 0x000fca00024050ff */
[----:B------:R0:W-:Y:S01]  /*17280*/  @P2 STG.E desc[UR44][R4.64+0x24], R31 ;  /* 0x0000241f04002986 */ /* 0x0001e2000c10192c */
[----:B------:R-:W-:Y:S05]  /*17290*/  @!P5 BRA `(.L_x_297) ;  /* 0x000000000004d947 */ /* 0x000fea0003800000 */
[----:B------:R0:W5:Y:S02]  /*172a0*/  LDG.E.LTC128B R3, desc[UR44][R6.64+0x40] ;  /* 0x0000402c06037981 */ /* 0x000164000c1e1920 */
.L_x_297:
[----:B------:R-:W-:Y:S05]  /*172b0*/  BSYNC B1 ;  /* 0x0000000000017941 */ /* 0x000fea0003800000 */
.L_x_296:
[----:B-----5:R-:W-:Y:S01]  /*172c0*/  LOP3.LUT R11, R3, 0xffffe000, RZ, 0xc0, !PT ;  /* 0xffffe000030b7812 */ /* 0x020fe200078ec0ff */
        /* <DEDUP_REMOVED lines=8> */
.L_x_299:
[----:B------:R-:W-:Y:S05]  /*17350*/  BSYNC B1 ;  /* 0x0000000000017941 */ /* 0x000fea0003800000 */
.L_x_298:
        /* <DEDUP_REMOVED lines=9> */
.L_x_301:
[----:B------:R-:W-:Y:S05]  /*173f0*/  BSYNC B1 ;  /* 0x0000000000017941 */ /* 0x000fea0003800000 */
.L_x_300:
        /* <DEDUP_REMOVED lines=9> */
.L_x_303:
[----:B------:R-:W-:Y:S05]  /*17490*/  BSYNC B1 ;  /* 0x0000000000017941 */ /* 0x000fea0003800000 */
.L_x_302:
        /* <DEDUP_REMOVED lines=9> */
.L_x_305:
[----:B------:R-:W-:Y:S05]  /*17530*/  BSYNC B1 ;  /* 0x0000000000017941 */ /* 0x000fea0003800000 */
.L_x_304:
        /* <DEDUP_REMOVED lines=9> */
.L_x_307:
[----:B------:R-:W-:Y:S05]  /*175d0*/  BSYNC B1 ;  /* 0x0000000000017941 */ /* 0x000fea0003800000 */
.L_x_306:
        /* <DEDUP_REMOVED lines=9> */
.L_x_309:
[----:B------:R-:W-:Y:S05]  /*17670*/  BSYNC B1 ;  /* 0x0000000000017941 */ /* 0x000fea0003800000 */
.L_x_308:
        /* <DEDUP_REMOVED lines=9> */
.L_x_311:
[----:B------:R-:W-:Y:S05]  /*17710*/  BSYNC B1 ;  /* 0x0000000000017941 */ /* 0x000fea0003800000 */
.L_x_310:
        /* <DEDUP_REMOVED lines=9> */
.L_x_313:
[----:B------:R-:W-:Y:S05]  /*177b0*/  BSYNC B1 ;  /* 0x0000000000017941 */ /* 0x000fea0003800000 */
.L_x_312:
        /* <DEDUP_REMOVED lines=9> */
.L_x_315:
[----:B------:R-:W-:Y:S05]  /*17850*/  BSYNC B1 ;  /* 0x0000000000017941 */ /* 0x000fea0003800000 */
.L_x_314:
        /* <DEDUP_REMOVED lines=9> */
.L_x_317:
[----:B------:R-:W-:Y:S05]  /*178f0*/  BSYNC B1 ;  /* 0x0000000000017941 */ /* 0x000fea0003800000 */
.L_x_316:
        /* <DEDUP_REMOVED lines=9> */
.L_x_319:
[----:B------:R-:W-:Y:S05]  /*17990*/  BSYNC B1 ;  /* 0x0000000000017941 */ /* 0x000fea0003800000 */
.L_x_318:
        /* <DEDUP_REMOVED lines=9> */
.L_x_321:
[----:B------:R-:W-:Y:S05]  /*17a30*/  BSYNC B1 ;  /* 0x0000000000017941 */ /* 0x000fea0003800000 */
.L_x_320:
        /* <DEDUP_REMOVED lines=9> */
.L_x_323:
[----:B------:R-:W-:Y:S05]  /*17ad0*/  BSYNC B1 ;  /* 0x0000000000017941 */ /* 0x000fea0003800000 */
.L_x_322:
        /* <DEDUP_REMOVED lines=9> */
.L_x_325:
[----:B------:R-:W-:Y:S05]  /*17b70*/  BSYNC B1 ;  /* 0x0000000000017941 */ /* 0x000fea0003800000 */
.L_x_324:
        /* <DEDUP_REMOVED lines=9> */
.L_x_327:
[----:B------:R-:W-:Y:S05]  /*17c10*/  BSYNC B1 ;  /* 0x0000000000017941 */ /* 0x000fea0003800000 */
.L_x_326:
        /* <DEDUP_REMOVED lines=9> */
.L_x_329:
[----:B------:R-:W-:Y:S05]  /*17cb0*/  BSYNC B1 ;  /* 0x0000000000017941 */ /* 0x000fea0003800000 */
.L_x_328:
        /* <DEDUP_REMOVED lines=9> */
.L_x_331:
[----:B------:R-:W-:Y:S05]  /*17d50*/  BSYNC B1 ;  /* 0x0000000000017941 */ /* 0x000fea0003800000 */
.L_x_330:
        /* <DEDUP_REMOVED lines=9> */
.L_x_333:
[----:B------:R-:W-:Y:S05]  /*17df0*/  BSYNC B1 ;  /* 0x0000000000017941 */ /* 0x000fea0003800000 */
.L_x_332:
        /* <DEDUP_REMOVED lines=9> */
.L_x_335:
[----:B------:R-:W-:Y:S05]  /*17e90*/  BSYNC B1 ;  /* 0x0000000000017941 */ /* 0x000fea0003800000 */
.L_x_334:
        /* <DEDUP_REMOVED lines=9> */
.L_x_337:
[----:B------:R-:W-:Y:S05]  /*17f30*/  BSYNC B1 ;  /* 0x0000000000017941 */ /* 0x000fea0003800000 */
.L_x_336:
        /* <DEDUP_REMOVED lines=9> */
.L_x_339:
[----:B------:R-:W-:Y:S05]  /*17fd0*/  BSYNC B1 ;  /* 0x0000000000017941 */ /* 0x000fea0003800000 */
.L_x_338:
        /* <DEDUP_REMOVED lines=9> */
.L_x_341:
[----:B------:R-:W-:Y:S05]  /*18070*/  BSYNC B1 ;  /* 0x0000000000017941 */ /* 0x000fea0003800000 */
.L_x_340:
        /* <DEDUP_REMOVED lines=9> */
.L_x_343:
[----:B------:R-:W-:Y:S05]  /*18110*/  BSYNC B1 ;  /* 0x0000000000017941 */ /* 0x000fea0003800000 */
.L_x_342:
        /* <DEDUP_REMOVED lines=9> */
.L_x_345:
[----:B------:R-:W-:Y:S05]  /*181b0*/  BSYNC B1 ;  /* 0x0000000000017941 */ /* 0x000fea0003800000 */
.L_x_344:
        /* <DEDUP_REMOVED lines=9> */
.L_x_347:
[----:B------:R-:W-:Y:S05]  /*18250*/  BSYNC B1 ;  /* 0x0000000000017941 */ /* 0x000fea0003800000 */
.L_x_346:
        /* <DEDUP_REMOVED lines=9> */
.L_x_349:
[----:B------:R-:W-:Y:S05]  /*182f0*/  BSYNC B1 ;  /* 0x0000000000017941 */ /* 0x000fea0003800000 */
.L_x_348:
        /* <DEDUP_REMOVED lines=9> */
.L_x_351:
[----:B------:R-:W-:Y:S05]  /*18390*/  BSYNC B1 ;  /* 0x0000000000017941 */ /* 0x000fea0003800000 */
.L_x_350:
        /* <DEDUP_REMOVED lines=9> */
.L_x_353:
[----:B------:R-:W-:Y:S05]  /*18430*/  BSYNC B1 ;  /* 0x0000000000017941 */ /* 0x000fea0003800000 */
.L_x_352:
        /* <DEDUP_REMOVED lines=9> */
.L_x_355:
[----:B------:R-:W-:Y:S05]  /*184d0*/  BSYNC B1 ;  /* 0x0000000000017941 */ /* 0x000fea0003800000 */
.L_x_354:
        /* <DEDUP_REMOVED lines=9> */
.L_x_357:
[----:B------:R-:W-:Y:S05]  /*18570*/  BSYNC B1 ;  /* 0x0000000000017941 */ /* 0x000fea0003800000 */
.L_x_356:
        /* <DEDUP_REMOVED lines=9> */
.L_x_359:
[----:B------:R-:W-:Y:S05]  /*18610*/  BSYNC B1 ;  /* 0x0000000000017941 */ /* 0x000fea0003800000 */
.L_x_358:
        /* <DEDUP_REMOVED lines=9> */
.L_x_361:
[----:B------:R-:W-:Y:S05]  /*186b0*/  BSYNC B1 ;  /* 0x0000000000017941 */ /* 0x000fea0003800000 */
.L_x_360:
        /* <DEDUP_REMOVED lines=9> */
.L_x_363:
[----:B------:R-:W-:Y:S05]  /*18750*/  BSYNC B1 ;  /* 0x0000000000017941 */ /* 0x000fea0003800000 */
.L_x_362:
        /* <DEDUP_REMOVED lines=9> */
.L_x_365:
[----:B------:R-:W-:Y:S05]  /*187f0*/  BSYNC B1 ;  /* 0x0000000000017941 */ /* 0x000fea0003800000 */
.L_x_364:
        /* <DEDUP_REMOVED lines=9> */
.L_x_367:
[----:B------:R-:W-:Y:S05]  /*18890*/  BSYNC B1 ;  /* 0x0000000000017941 */ /* 0x000fea0003800000 */
.L_x_366:
        /* <DEDUP_REMOVED lines=9> */
.L_x_369:
[----:B------:R-:W-:Y:S05]  /*18930*/  BSYNC B1 ;  /* 0x0000000000017941 */ /* 0x000fea0003800000 */
.L_x_368:
        /* <DEDUP_REMOVED lines=9> */
.L_x_371:
[----:B------:R-:W-:Y:S05]  /*189d0*/  BSYNC B1 ;  /* 0x0000000000017941 */ /* 0x000fea0003800000 */
.L_x_370:
        /* <DEDUP_REMOVED lines=9> */
.L_x_373:
[----:B------:R-:W-:Y:S05]  /*18a70*/  BSYNC B1 ;  /* 0x0000000000017941 */ /* 0x000fea0003800000 */
.L_x_372:
        /* <DEDUP_REMOVED lines=9> */
.L_x_375:
[----:B------:R-:W-:Y:S05]  /*18b10*/  BSYNC B1 ;  /* 0x0000000000017941 */ /* 0x000fea0003800000 */
.L_x_374:
        /* <DEDUP_REMOVED lines=9> */
.L_x_377:
[----:B------:R-:W-:Y:S05]  /*18bb0*/  BSYNC B1 ;  /* 0x0000000000017941 */ /* 0x000fea0003800000 */
.L_x_376:
        /* <DEDUP_REMOVED lines=9> */
.L_x_379:
[----:B------:R-:W-:Y:S05]  /*18c50*/  BSYNC B1 ;  /* 0x0000000000017941 */ /* 0x000fea0003800000 */
.L_x_378:
        /* <DEDUP_REMOVED lines=9> */
.L_x_381:
[----:B------:R-:W-:Y:S05]  /*18cf0*/  BSYNC B1 ;  /* 0x0000000000017941 */ /* 0x000fea0003800000 */
.L_x_380:
        /* <DEDUP_REMOVED lines=9> */
.L_x_383:
[----:B------:R-:W-:Y:S05]  /*18d90*/  BSYNC B1 ;  /* 0x0000000000017941 */ /* 0x000fea0003800000 */
.L_x_382:
        /* <DEDUP_REMOVED lines=9> */
.L_x_385:
[----:B------:R-:W-:Y:S05]  /*18e30*/  BSYNC B1 ;  /* 0x0000000000017941 */ /* 0x000fea0003800000 */
.L_x_384:
        /* <DEDUP_REMOVED lines=9> */
.L_x_387:
[----:B------:R-:W-:Y:S05]  /*18ed0*/  BSYNC B1 ;  /* 0x0000000000017941 */ /* 0x000fea0003800000 */
.L_x_386:
        /* <DEDUP_REMOVED lines=9> */
.L_x_389:
[----:B------:R-:W-:Y:S05]  /*18f70*/  BSYNC B1 ;  /* 0x0000000000017941 */ /* 0x000fea0003800000 */
.L_x_388:
        /* <DEDUP_REMOVED lines=9> */
.L_x_391:
[----:B------:R-:W-:Y:S05]  /*19010*/  BSYNC B1 ;  /* 0x0000000000017941 */ /* 0x000fea0003800000 */
.L_x_390:
        /* <DEDUP_REMOVED lines=9> */
.L_x_393:
[----:B------:R-:W-:Y:S05]  /*190b0*/  BSYNC B1 ;  /* 0x0000000000017941 */ /* 0x000fea0003800000 */
.L_x_392:
        /* <DEDUP_REMOVED lines=9> */
.L_x_395:
[----:B------:R-:W-:Y:S05]  /*19150*/  BSYNC B1 ;  /* 0x0000000000017941 */ /* 0x000fea0003800000 */
.L_x_394:
        /* <DEDUP_REMOVED lines=9> */
.L_x_397:
[----:B------:R-:W-:Y:S05]  /*191f0*/  BSYNC B1 ;  /* 0x0000000000017941 */ /* 0x000fea0003800000 */
.L_x_396:
        /* <DEDUP_REMOVED lines=9> */
.L_x_399:
[----:B------:R-:W-:Y:S05]  /*19290*/  BSYNC B1 ;  /* 0x0000000000017941 */ /* 0x000fea0003800000 */
.L_x_398:
        /* <DEDUP_REMOVED lines=9> */
.L_x_401:
[----:B------:R-:W-:Y:S05]  /*19330*/  BSYNC B1 ;  /* 0x0000000000017941 */ /* 0x000fea0003800000 */
.L_x_400:
        /* <DEDUP_REMOVED lines=9> */
.L_x_403:
[----:B------:R-:W-:Y:S05]  /*193d0*/  BSYNC B1 ;  /* 0x0000000000017941 */ /* 0x000fea0003800000 */
.L_x_402:
        /* <DEDUP_REMOVED lines=9> */
.L_x_405:
[----:B------:R-:W-:Y:S05]  /*19470*/  BSYNC B1 ;  /* 0x0000000000017941 */ /* 0x000fea0003800000 */
.L_x_404:
        /* <DEDUP_REMOVED lines=9> */
.L_x_407:
[----:B------:R-:W-:Y:S05]  /*19510*/  BSYNC B1 ;  /* 0x0000000000017941 */ /* 0x000fea0003800000 */
.L_x_406:
        /* <DEDUP_REMOVED lines=9> */
.L_x_409:
[----:B------:R-:W-:Y:S05]  /*195b0*/  BSYNC B1 ;  /* 0x0000000000017941 */ /* 0x000fea0003800000 */
.L_x_408:
        /* <DEDUP_REMOVED lines=9> */
.L_x_411:
[----:B------:R-:W-:Y:S05]  /*19650*/  BSYNC B1 ;  /* 0x0000000000017941 */ /* 0x000fea0003800000 */
.L_x_410:
        /* <DEDUP_REMOVED lines=9> */
.L_x_413:
[----:B------:R-:W-:Y:S05]  /*196f0*/  BSYNC B1 ;  /* 0x0000000000017941 */ /* 0x000fea0003800000 */
.L_x_412:
        /* <DEDUP_REMOVED lines=9> */
.L_x_415:
[----:B------:R-:W-:Y:S05]  /*19790*/  BSYNC B1 ;  /* 0x0000000000017941 */ /* 0x000fea0003800000 */
.L_x_414:
        /* <DEDUP_REMOVED lines=9> */
.L_x_417:
[----:B------:R-:W-:Y:S05]  /*19830*/  BSYNC B1 ;  /* 0x0000000000017941 */ /* 0x000fea0003800000 */
.L_x_416:
        /* <DEDUP_REMOVED lines=9> */
.L_x_419:
[----:B------:R-:W-:Y:S05]  /*198d0*/  BSYNC B1 ;  /* 0x0000000000017941 */ /* 0x000fea0003800000 */
.L_x_418:
        /* <DEDUP_REMOVED lines=9> */
.L_x_421:
[----:B------:R-:W-:Y:S05]  /*19970*/  BSYNC B1 ;  /* 0x0000000000017941 */ /* 0x000fea0003800000 */
.L_x_420:
        /* <DEDUP_REMOVED lines=9> */
.L_x_423:
[----:B------:R-:W-:Y:S05]  /*19a10*/  BSYNC B1 ;  /* 0x0000000000017941 */ /* 0x000fea0003800000 */
.L_x_422:
        /* <DEDUP_REMOVED lines=9> */
.L_x_425:
[----:B------:R-:W-:Y:S05]  /*19ab0*/  BSYNC B1 ;  /* 0x0000000000017941 */ /* 0x000fea0003800000 */
.L_x_424:
        /* <DEDUP_REMOVED lines=9> */
.L_x_427:
[----:B------:R-:W-:Y:S05]  /*19b50*/  BSYNC B1 ;  /* 0x0000000000017941 */ /* 0x000fea0003800000 */
.L_x_426:
        /* <DEDUP_REMOVED lines=9> */
.L_x_429:
[----:B------:R-:W-:Y:S05]  /*19bf0*/  BSYNC B1 ;  /* 0x0000000000017941 */ /* 0x000fea0003800000 */
.L_x_428:
        /* <DEDUP_REMOVED lines=9> */
.L_x_431:
[----:B------:R-:W-:Y:S05]  /*19c90*/  BSYNC B1 ;  /* 0x0000000000017941 */ /* 0x000fea0003800000 */
.L_x_430:
        /* <DEDUP_REMOVED lines=9> */
.L_x_433:
[----:B------:R-:W-:Y:S05]  /*19d30*/  BSYNC B1 ;  /* 0x0000000000017941 */ /* 0x000fea0003800000 */
.L_x_432:
        /* <DEDUP_REMOVED lines=9> */
.L_x_435:
[----:B------:R-:W-:Y:S05]  /*19dd0*/  BSYNC B1 ;  /* 0x0000000000017941 */ /* 0x000fea0003800000 */
.L_x_434:
        /* <DEDUP_REMOVED lines=9> */
.L_x_437:
[----:B------:R-:W-:Y:S05]  /*19e70*/  BSYNC B1 ;  /* 0x0000000000017941 */ /* 0x000fea0003800000 */
.L_x_436:
        /* <DEDUP_REMOVED lines=9> */
.L_x_439:
[----:B------:R-:W-:Y:S05]  /*19f10*/  BSYNC B1 ;  /* 0x0000000000017941 */ /* 0x000fea0003800000 */
.L_x_438:
        /* <DEDUP_REMOVED lines=9> */
.L_x_441:
[----:B------:R-:W-:Y:S05]  /*19fb0*/  BSYNC B1 ;  /* 0x0000000000017941 */ /* 0x000fea0003800000 */
.L_x_440:
        /* <DEDUP_REMOVED lines=9> */
.L_x_443:
[----:B------:R-:W-:Y:S05]  /*1a050*/  BSYNC B1 ;  /* 0x0000000000017941 */ /* 0x000fea0003800000 */
.L_x_442:
        /* <DEDUP_REMOVED lines=9> */
.L_x_445:
[----:B------:R-:W-:Y:S05]  /*1a0f0*/  BSYNC B1 ;  /* 0x0000000000017941 */ /* 0x000fea0003800000 */
.L_x_444:
        /* <DEDUP_REMOVED lines=9> */
.L_x_447:
[----:B------:R-:W-:Y:S05]  /*1a190*/  BSYNC B1 ;  /* 0x0000000000017941 */ /* 0x000fea0003800000 */
.L_x_446:
        /* <DEDUP_REMOVED lines=9> */
.L_x_449:
[----:B------:R-:W-:Y:S05]  /*1a230*/  BSYNC B1 ;  /* 0x0000000000017941 */ /* 0x000fea0003800000 */
.L_x_448:
        /* <DEDUP_REMOVED lines=9> */
.L_x_451:
[----:B------:R-:W-:Y:S05]  /*1a2d0*/  BSYNC B1 ;  /* 0x0000000000017941 */ /* 0x000fea0003800000 */
.L_x_450:
        /* <DEDUP_REMOVED lines=9> */
.L_x_453:
[----:B------:R-:W-:Y:S05]  /*1a370*/  BSYNC B1 ;  /* 0x0000000000017941 */ /* 0x000fea0003800000 */
.L_x_452:
        /* <DEDUP_REMOVED lines=9> */
.L_x_455:
[----:B------:R-:W-:Y:S05]  /*1a410*/  BSYNC B1 ;  /* 0x0000000000017941 */ /* 0x000fea0003800000 */
.L_x_454:
        /* <DEDUP_REMOVED lines=9> */
.L_x_457:
[----:B------:R-:W-:Y:S05]  /*1a4b0*/  BSYNC B1 ;  /* 0x0000000000017941 */ /* 0x000fea0003800000 */
.L_x_456:
        /* <DEDUP_REMOVED lines=9> */
.L_x_459:
[----:B------:R-:W-:Y:S05]  /*1a550*/  BSYNC B1 ;  /* 0x0000000000017941 */ /* 0x000fea0003800000 */
.L_x_458:
        /* <DEDUP_REMOVED lines=9> */
.L_x_461:
[----:B------:R-:W-:Y:S05]  /*1a5f0*/  BSYNC B1 ;  /* 0x0000000000017941 */ /* 0x000fea0003800000 */
.L_x_460:
        /* <DEDUP_REMOVED lines=9> */
.L_x_463:
[----:B------:R-:W-:Y:S05]  /*1a690*/  BSYNC B1 ;  /* 0x0000000000017941 */ /* 0x000fea0003800000 */
.L_x_462:
        /* <DEDUP_REMOVED lines=9> */
.L_x_465:
[----:B------:R-:W-:Y:S05]  /*1a730*/  BSYNC B1 ;  /* 0x0000000000017941 */ /* 0x000fea0003800000 */
.L_x_464:
        /* <DEDUP_REMOVED lines=9> */
.L_x_467:
[----:B------:R-:W-:Y:S05]  /*1a7d0*/  BSYNC B1 ;  /* 0x0000000000017941 */ /* 0x000fea0003800000 */
.L_x_466:
        /* <DEDUP_REMOVED lines=9> */
.L_x_469:
[----:B------:R-:W-:Y:S05]  /*1a870*/  BSYNC B1 ;  /* 0x0000000000017941 */ /* 0x000fea0003800000 */
.L_x_468:
        /* <DEDUP_REMOVED lines=9> */
.L_x_471:
[----:B------:R-:W-:Y:S05]  /*1a910*/  BSYNC B1 ;  /* 0x0000000000017941 */ /* 0x000fea0003800000 */
.L_x_470:
        /* <DEDUP_REMOVED lines=9> */
.L_x_473:
[----:B------:R-:W-:Y:S05]  /*1a9b0*/  BSYNC B1 ;  /* 0x0000000000017941 */ /* 0x000fea0003800000 */
.L_x_472:
        /* <DEDUP_REMOVED lines=9> */
.L_x_475:
[----:B------:R-:W-:Y:S05]  /*1aa50*/  BSYNC B1 ;  /* 0x0000000000017941 */ /* 0x000fea0003800000 */
.L_x_474:
        /* <DEDUP_REMOVED lines=9> */
.L_x_477:
[----:B------:R-:W-:Y:S05]  /*1aaf0*/  BSYNC B1 ;  /* 0x0000000000017941 */ /* 0x000fea0003800000 */
.L_x_476:
        /* <DEDUP_REMOVED lines=9> */
.L_x_479:
[----:B------:R-:W-:Y:S05]  /*1ab90*/  BSYNC B1 ;  /* 0x0000000000017941 */ /* 0x000fea0003800000 */
.L_x_478:
        /* <DEDUP_REMOVED lines=9> */
.L_x_481:
[----:B------:R-:W-:Y:S05]  /*1ac30*/  BSYNC B1 ;  /* 0x0000000000017941 */ /* 0x000fea0003800000 */
.L_x_480:
        /* <DEDUP_REMOVED lines=9> */
.L_x_483:
[----:B------:R-:W-:Y:S05]  /*1acd0*/  BSYNC B1 ;  /* 0x0000000000017941 */ /* 0x000fea0003800000 */
.L_x_482:
        /* <DEDUP_REMOVED lines=9> */
.L_x_485:
[----:B------:R-:W-:Y:S05]  /*1ad70*/  BSYNC B1 ;  /* 0x0000000000017941 */ /* 0x000fea0003800000 */
.L_x_484:
        /* <DEDUP_REMOVED lines=9> */
.L_x_487:
[----:B------:R-:W-:Y:S05]  /*1ae10*/  BSYNC B1 ;  /* 0x0000000000017941 */ /* 0x000fea0003800000 */
.L_x_486:
        /* <DEDUP_REMOVED lines=9> */
.L_x_489:
[----:B------:R-:W-:Y:S05]  /*1aeb0*/  BSYNC B1 ;  /* 0x0000000000017941 */ /* 0x000fea0003800000 */
.L_x_488:
        /* <DEDUP_REMOVED lines=9> */
.L_x_491:
[----:B------:R-:W-:Y:S05]  /*1af50*/  BSYNC B1 ;  /* 0x0000000000017941 */ /* 0x000fea0003800000 */
.L_x_490:
        /* <DEDUP_REMOVED lines=9> */
.L_x_493:
[----:B------:R-:W-:Y:S05]  /*1aff0*/  BSYNC B1 ;  /* 0x0000000000017941 */ /* 0x000fea0003800000 */
.L_x_492:
        /* <DEDUP_REMOVED lines=9> */
.L_x_495:
[----:B------:R-:W-:Y:S05]  /*1b090*/  BSYNC B1 ;  /* 0x0000000000017941 */ /* 0x000fea0003800000 */
.L_x_494:
        /* <DEDUP_REMOVED lines=9> */
.L_x_497:
[----:B------:R-:W-:Y:S05]  /*1b130*/  BSYNC B1 ;  /* 0x0000000000017941 */ /* 0x000fea0003800000 */
.L_x_496:
        /* <DEDUP_REMOVED lines=9> */
.L_x_499:
[----:B------:R-:W-:Y:S05]  /*1b1d0*/  BSYNC B1 ;  /* 0x0000000000017941 */ /* 0x000fea0003800000 */
.L_x_498:
        /* <DEDUP_REMOVED lines=9> */
.L_x_501:
[----:B------:R-:W-:Y:S05]  /*1b270*/  BSYNC B1 ;  /* 0x0000000000017941 */ /* 0x000fea0003800000 */
.L_x_500:
        /* <DEDUP_REMOVED lines=9> */
.L_x_503:
[----:B------:R-:W-:Y:S05]  /*1b310*/  BSYNC B1 ;  /* 0x0000000000017941 */ /* 0x000fea0003800000 */
.L_x_502:
        /* <DEDUP_REMOVED lines=9> */
.L_x_505:
[----:B------:R-:W-:Y:S05]  /*1b3b0*/  BSYNC B1 ;  /* 0x0000000000017941 */ /* 0x000fea0003800000 */
.L_x_504:
        /* <DEDUP_REMOVED lines=9> */
.L_x_507:
[----:B------:R-:W-:Y:S05]  /*1b450*/  BSYNC B1 ;  /* 0x0000000000017941 */ /* 0x000fea0003800000 */
.L_x_506:
        /* <DEDUP_REMOVED lines=9> */
.L_x_509:
[----:B------:R-:W-:Y:S05]  /*1b4f0*/  BSYNC B1 ;  /* 0x0000000000017941 */ /* 0x000fea0003800000 */
.L_x_508:
        /* <DEDUP_REMOVED lines=9> */
.L_x_511:
[----:B------:R-:W-:Y:S05]  /*1b590*/  BSYNC B1 ;  /* 0x0000000000017941 */ /* 0x000fea0003800000 */
.L_x_510:
        /* <DEDUP_REMOVED lines=9> */
.L_x_513:
[----:B------:R-:W-:Y:S05]  /*1b630*/  BSYNC B1 ;  /* 0x0000000000017941 */ /* 0x000fea0003800000 */
.L_x_512:
        /* <DEDUP_REMOVED lines=9> */
.L_x_515:
[----:B------:R-:W-:Y:S05]  /*1b6d0*/  BSYNC B1 ;  /* 0x0000000000017941 */ /* 0x000fea0003800000 */
.L_x_514:
        /* <DEDUP_REMOVED lines=9> */
.L_x_517:
[----:B------:R-:W-:Y:S05]  /*1b770*/  BSYNC B1 ;  /* 0x0000000000017941 */ /* 0x000fea0003800000 */
.L_x_516:
        /* <DEDUP_REMOVED lines=9> */
.L_x_519:
[----:B------:R-:W-:Y:S05]  /*1b810*/  BSYNC B1 ;  /* 0x0000000000017941 */ /* 0x000fea0003800000 */
.L_x_518:
        /* <DEDUP_REMOVED lines=9> */
.L_x_521:
[----:B------:R-:W-:Y:S05]  /*1b8b0*/  BSYNC B1 ;  /* 0x0000000000017941 */ /* 0x000fea0003800000 */
.L_x_520:
        /* <DEDUP_REMOVED lines=9> */
.L_x_523:
[----:B------:R-:W-:Y:S05]  /*1b950*/  BSYNC B1 ;  /* 0x0000000000017941 */ /* 0x000fea0003800000 */
.L_x_522:
        /* <DEDUP_REMOVED lines=9> */
.L_x_525:
[----:B------:R-:W-:Y:S05]  /*1b9f0*/  BSYNC B1 ;  /* 0x0000000000017941 */ /* 0x000fea0003800000 */
.L_x_524:
        /* <DEDUP_REMOVED lines=9> */
.L_x_527:
[----:B------:R-:W-:Y:S05]  /*1ba90*/  BSYNC B1 ;  /* 0x0000000000017941 */ /* 0x000fea0003800000 */
.L_x_526:
        /* <DEDUP_REMOVED lines=9> */
.L_x_529:
[----:B------:R-:W-:Y:S05]  /*1bb30*/  BSYNC B1 ;  /* 0x0000000000017941 */ /* 0x000fea0003800000 */
.L_x_528:
        /* <DEDUP_REMOVED lines=9> */
.L_x_531:
[----:B------:R-:W-:Y:S05]  /*1bbd0*/  BSYNC B1 ;  /* 0x0000000000017941 */ /* 0x000fea0003800000 */
.L_x_530:
[----:B01--45:R-:W-:Y:S01]  /*1bbe0*/  LOP3.LUT R7, R3, 0xffffe000, RZ, 0xc0, !PT ;  /* 0xffffe00003077812 */ /* 0x033fe200078ec0ff */
        /* <DEDUP_REMOVED lines=8> */
.L_x_533:
[----:B------:R-:W-:Y:S05]  /*1bc70*/  BSYNC B1 ;  /* 0x0000000000017941 */ /* 0x000fea0003800000 */
.L_x_532:
        /* <DEDUP_REMOVED lines=9> */
.L_x_535:
[----:B------:R-:W-:Y:S05]  /*1bd10*/  BSYNC B1 ;  /* 0x0000000000017941 */ /* 0x000fea0003800000 */
.L_x_534:
[----:B------:R-:W-:Y:S05]  /*1bd20*/  @!P1 BRA `(.L_x_536) ;  /* 0x00000050004c9947 */ /* 0x000fea0003800000 */
[----:B-----5:R-:W-:-:S05]  /*1bd30*/  LOP3.LUT R3, R3, 0xffffe000, RZ, 0xc0, !PT ;  /* 0xffffe00003037812 */ /* 0x020fca00078ec0ff */
[----:B------:R-:W-:-:S04]  /*1bd40*/  FMUL R0, R3, R16 ;  /* 0x0000001003007220 */ /* 0x000fc80000400000 */
[----:B------:R-:W-:-:S05]  /*1bd50*/  FFMA R151, R151, R2, R0 ;  /* 0x0000000297977223 */ /* 0x000fca0000000000 */
[----:B------:R-:W-:-:S05]  /*1bd60*/  F2FP.TF32.F32.PACK_B R151, R151 ;  /* 0x00000097ff97723e */ /* 0x000fca00024050ff */
[----:B------:R0:W-:Y:S01]  /*1bd70*/  STG.E desc[UR44][R4.64+0x3e4], R151 ;  /* 0x0003e49704007986 */ /* 0x0001e2000c10192c */
[----:B------:R-:W-:Y:S05]  /*1bd80*/  BRA `(.L_x_536) ;  /* 0x0000005000347947 */ /* 0x000fea0003800000 */
.L_x_29:
[----:B------:R-:W2:Y:S01]  /*1bd90*/  LDL.LU R3, [R1] ;  /* 0x0000000001037983 */ /* 0x000ea20000300800 */
[----:B------:R-:W-:-:S03]  /*1bda0*/  ULDC.64 UR4, c[0x0][0x5c0] ;  /* 0x0001700000047ab9 */ /* 0x000fc60000000a00 */
[----:B------:R-:W3:Y:S04]  /*1bdb0*/  LDL.LU R9, [R1+0x8] ;  /* 0x0000080001097983 */ /* 0x000ee80000300800 */
[----:B------:R-:W4:Y:S04]  /*1bdc0*/  LDL.LU R8, [R1+0x54] ;  /* 0x0000540001087983 */ /* 0x000f280000300800 */
[----:B------:R-:W5:Y:S04]  /*1bdd0*/  LDL.LU R235, [R1+0x8c] ;  /* 0x00008c0001eb7983 */ /* 0x000f680000300800 */
        /* <DEDUP_REMOVED lines=91> */
[----:B------:R-:W5:Y:S01]  /*1c390*/  LDL.LU R12, [R1+0x1fc] ;  /* 0x0001fc00010c7983 */ /* 0x000f620000300800 */
[----:B--2---:R-:W-:Y:S01]  /*1c3a0*/  FMUL R3, R3, R2 ;  /* 0x0000000203037220 */ /* 0x004fe20000400000 */
[----:B------:R-:W-:-:S02]  /*1c3b0*/  LEA R4, P0, R6, UR4, 0x2 ;  /* 0x0000000406047c11 */ /* 0x000fc4000f8010ff */
[----:B------:R-:W2:Y:S02]  /*1c3c0*/  LDL.LU R7, [R1+0x4] ;  /* 0x0000040001077983 */ /* 0x000ea40000300800 */
[----:B------:R-:W-:Y:S02]  /*1c3d0*/  LEA.HI.X R5, R6, UR5, R10, 0x2, P0 ;  /* 0x0000000506057c11 */ /* 0x000fe400080f140a */
[----:B------:R-:W-:Y:S01]  /*1c3e0*/  F2FP.TF32.F32.PACK_B R3, R3 ;  /* 0x00000003ff03723e */ /* 0x000fe200024050ff */
[----:B------:R-:W5:Y:S01]  /*1c3f0*/  LDL.LU R10, [R1+0x5c] ;  /* 0x00005c00010a7983 */ /* 0x000f620000300800 */
[----:B------:R-:W-:-:S03]  /*1c400*/  ISETP.GT.AND P0, PT, R0, 0x1, P3 ;  /* 0x000000010000780c */ /* 0x000fc60001f04270 */
[----:B------:R2:W-:Y:S01]  /*1c410*/  @P1 STG.E desc[UR44][R4.64], R3 ;  /* 0x0000000304001986 */ /* 0x0005e2000c10192c */
[----:B------:R-:W-:Y:S01]  /*1c420*/  ISETP.GT.AND P2, PT, R158, 0x8, PT ;  /* 0x000000089e00780c */ /* 0x000fe20003f44270 */
[----:B--2---:R-:W-:-:S05]  /*1c430*/  FMUL R3, R7, R2 ;  /* 0x0000000207037220 */ /* 0x004fca0000400000 */
[----:B------:R-:W-:-:S05]  /*1c440*/  F2FP.TF32.F32.PACK_B R3, R3 ;  /* 0x00000003ff03723e */ /* 0x000fca00024050ff */
[----:B------:R0:W-:Y:S04]  /*1c450*/  @P0 STG.E desc[UR44][R4.64+0x4], R3 ;  /* 0x0000040304000986 */ /* 0x0001e8000c10192c */
[----:B0-----:R-:W2:Y:S01]  /*1c460*/  LDL.LU R3, [R1+0xc] ;  /* 0x00000c0001037983 */ /* 0x001ea20000300800 */
[----:B------:R-:W-:Y:S01]  /*1c470*/  USHF.L.U32 UR5, UR8, 0x5, URZ ;  /* 0x0000000508057899 */ /* 0x000fe2000800063f */
[----:B------:R-:W-:Y:S01]  /*1c480*/  ISETP.GT.AND P0, PT, R0, RZ, P2 ;  /* 0x000000ff0000720c */ /* 0x000fe20001704270 */
[----:B------:R-:W-:Y:S01]  /*1c490*/  USHF.L.U64.HI UR4, UR8, 0x5, UR9 ;  /* 0x0000000508047899 */ /* 0x000fe20008010209 */
[----:B---3--:R-:W-:-:S03]  /*1c4a0*/  FMUL R9, R9, R2 ;  /* 0x0000000209097220 */ /* 0x008fc60000400000 */
[----:B------:R-:W-:Y:S02]  /*1c4b0*/  IADD3 R6, P1, R4, UR5, RZ ;  /* 0x0000000504067c10 */ /* 0x000fe4000ff3e0ff */
[----:B------:R-:W-:Y:S02]  /*1c4c0*/  F2FP.TF32.F32.PACK_B R9, R9 ;  /* 0x00000009ff09723e */ /* 0x000fe400024050ff */
[----:B------:R-:W-:-:S05]  /*1c4d0*/  IADD3.X R7, R5, UR4, RZ, P1, !PT ;  /* 0x0000000405077c10 */ /* 0x000fca0008ffe4ff */
[----:B------:R0:W-:Y:S01]  /*1c4e0*/  @P0 STG.E desc[UR44][R6.64], R9 ;  /* 0x0000000906000986 */ /* 0x0001e2000c10192c */
[----:B------:R-:W-:-:S03]  /*1c4f0*/  ISETP.GT.AND P0, PT, R0, 0x1, P2 ;  /* 0x000000010000780c */ /* 0x000fc60001704270 */
[----:B0-----:R-:W3:Y:S01]  /*1c500*/  LDL.LU R9, [R1+0x60] ;  /* 0x0000600001097983 */ /* 0x001ee20000300800 */
[----:B--2---:R-:W-:-:S05]  /*1c510*/  FMUL R3, R3, R2 ;  /* 0x0000000203037220 */ /* 0x004fca0000400000 */
[----:B------:R-:W-:-:S05]  /*1c520*/  F2FP.TF32.F32.PACK_B R3, R3 ;  /* 0x00000003ff03723e */ /* 0x000fca00024050ff */
[----:B------:R0:W-:Y:S04]  /*1c530*/  @P0 STG.E desc[UR44][R6.64+0x4], R3 ;  /* 0x0000040306000986 */ /* 0x0001e8000c10192c */
[----:B0-----:R-:W2:Y:S01]  /*1c540*/  LDL.LU R3, [R1+0x10] ;  /* 0x0000100001037983 */ /* 0x001ea20000300800 */
[----:B------:R-:W-:Y:S01]  /*1c550*/  ISETP.GT.AND P0, PT, R0, 0x8, P3 ;  /* 0x000000080000780c */ /* 0x000fe20001f04270 */
[----:B--2---:R-:W-:-:S05]  /*1c560*/  FMUL R3, R3, R2 ;  /* 0x0000000203037220 */ /* 0x004fca0000400000 */
[----:B------:R-:W-:-:S07]  /*1c570*/  F2FP.TF32.F32.PACK_B R3, R3 ;  /* 0x00000003ff03723e */ /* 0x000fce00024050ff */
        /* <DEDUP_REMOVED lines=82> */
[C---:B------:R-:W-:Y:S02]  /*1caa0*/  ISETP.GT.AND P1, PT, R0.reuse, 0x29, P3 ;  /* 0x000000290000780c */ /* 0x040fe40001f24270 */
[----:B------:R-:W-:Y:S01]  /*1cab0*/  ISETP.GT.AND P0, PT, R0, 0x28, P2 ;  /* 0x000000280000780c */ /* 0x000fe20001704270 */
[----:B----4-:R-:W-:-:S05]  /*1cac0*/  FMUL R8, R8, R2 ;  /* 0x0000000208087220 */ /* 0x010fca0000400000 */
[----:B------:R-:W-:-:S05]  /*1cad0*/  F2FP.TF32.F32.PACK_B R8, R8 ;  /* 0x00000008ff08723e */ /* 0x000fca00024050ff */
[----:B------:R0:W-:Y:S04]  /*1cae0*/  @P1 STG.E desc[UR44][R4.64+0xa4], R8 ;  /* 0x0000a40804001986 */ /* 0x0001e8000c10192c */
[----:B0-----:R-:W4:Y:S01]  /*1caf0*/  LDL.LU R8, [R1+0x68] ;  /* 0x0000680001087983 */ /* 0x001f220000300800 */
[----:B--2---:R-:W-:-:S05]  /*1cb00*/  FMUL R3, R3, R2 ;  /* 0x0000000203037220 */ /* 0x004fca0000400000 */
[----:B------:R-:W-:-:S05]  /*1cb10*/  F2FP.TF32.F32.PACK_B R3, R3 ;  /* 0x00000003ff03723e */ /* 0x000fca00024050ff */
[----:B------:R0:W-:Y:S04]  /*1cb20*/  @P0 STG.E desc[UR44][R6.64+0xa0], R3 ;  /* 0x0000a00306000986 */ /* 0x0001e8000c10192c */
[----:B0-----:R-:W2:Y:S01]  /*1cb30*/  LDL.LU R3, [R1+0x64] ;  /* 0x0000640001037983 */ /* 0x001ea20000300800 */
[C---:B------:R-:W-:Y:S02]  /*1cb40*/  ISETP.GT.AND P1, PT, R0.reuse, 0x29, P2 ;  /* 0x000000290000780c */ /* 0x040fe40001724270 */
[----:B------:R-:W-:Y:S01]  /*1cb50*/  ISETP.GT.AND P4, PT, R0, 0x30, P3 ;  /* 0x000000300000780c */ /* 0x000fe20001f84270 */
[-C--:B-----5:R-:W-:Y:S01]  /*1cb60*/  FMUL R10, R10, R2.reuse ;  /* 0x000000020a0a7220 */ /* 0x0a0fe20000400000 */
[C---:B------:R-:W-:Y:S01]  /*1cb70*/  ISETP.GT.AND P5, PT, R0.reuse, 0x31, P3 ;  /* 0x000000310000780c */ /* 0x040fe20001fa4270 */
[-C--:B---3--:R-:W-:Y:S01]  /*1cb80*/  FMUL R9, R9, R2.reuse ;  /* 0x0000000209097220 */ /* 0x088fe20000400000 */
[----:B------:R-:W-:Y:S01]  /*1cb90*/  ISETP.GT.AND P0, PT, R0, 0x30, P2 ;  /* 0x000000300000780c */ /* 0x000fe20001704270 */
[----:B----4-:R-:W-:Y:S01]  /*1cba0*/  FMUL R8, R8, R2 ;  /* 0x0000000208087220 */ /* 0x010fe20000400000 */
[----:B------:R-:W-:-:S02]  /*1cbb0*/  F2FP.TF32.F32.PACK_B R10, R10 ;  /* 0x0000000aff0a723e */ /* 0x000fc400024050ff */
[----:B------:R-:W-:Y:S02]  /*1cbc0*/  F2FP.TF32.F32.PACK_B R9, R9 ;  /* 0x00000009ff09723e */ /* 0x000fe400024050ff */
[----:B------:R-:W-:Y:S01]  /*1cbd0*/  F2FP.TF32.F32.PACK_B R8, R8 ;  /* 0x00000008ff08723e */ /* 0x000fe200024050ff */
[----:B------:R0:W-:Y:S04]  /*1cbe0*/  @P1 STG.E desc[UR44][R6.64+0xa4], R10 ;  /* 0x0000a40a06001986 */ /* 0x0001e8000c10192c */
[----:B------:R1:W-:Y:S04]  /*1cbf0*/  @P4 STG.E desc[UR44][R4.64+0xc0], R9 ;  /* 0x0000c00904004986 */ /* 0x0003e8000c10192c */
[----:B0-----:R-:W3:Y:S04]  /*1cc00*/  LDL.LU R10, [R1+0x78] ;  /* 0x00007800010a7983 */ /* 0x001ee80000300800 */
[----:B-1----:R-:W4:Y:S01]  /*1cc10*/  LDL.LU R9, [R1+0x74] ;  /* 0x0000740001097983 */ /* 0x002f220000300800 */
[----:B--2---:R-:W-:-:S05]  /*1cc20*/  FMUL R3, R3, R2 ;  /* 0x0000000203037220 */ /* 0x004fca0000400000 */
[----:B------:R-:W-:-:S05]  /*1cc30*/  F2FP.TF32.F32.PACK_B R3, R3 ;  /* 0x00000003ff03723e */ /* 0x000fca00024050ff */
[----:B------:R0:W-:Y:S04]  /*1cc40*/  @P5 STG.E desc[UR44][R4.64+0xc4], R3 ;  /* 0x0000c40304005986 */ /* 0x0001e8000c10192c */
[----:B------:R1:W-:Y:S04]  /*1cc50*/  @P0 STG.E desc[UR44][R6.64+0xc0], R8 ;  /* 0x0000c00806000986 */ /* 0x0003e8000c10192c */
[----:B0-----:R-:W2:Y:S04]  /*1cc60*/  LDL.LU R3, [R1+0x6c] ;  /* 0x00006c0001037983 */ /* 0x001ea80000300800 */
[----:B-1----:R-:W5:Y:S01]  /*1cc70*/  LDL.LU R8, [R1+0x70] ;  /* 0x0000700001087983 */ /* 0x002f620000300800 */
[----:B------:R-:W-:-:S02]  /*1cc80*/  ISETP.GT.AND P1, PT, R0, 0x31, P2 ;  /* 0x000000310000780c */ /* 0x000fc40001724270 */
[C---:B------:R-:W-:Y:S02]  /*1cc90*/  ISETP.GT.AND P4, PT, R0.reuse, 0x38, P3 ;  /* 0x000000380000780c */ /* 0x040fe40001f84270 */
[C---:B------:R-:W-:Y:S02]  /*1cca0*/  ISETP.GT.AND P5, PT, R0.reuse, 0x39, P3 ;  /* 0x000000390000780c */ /* 0x040fe40001fa4270 */
[----:B------:R-:W-:Y:S01]  /*1ccb0*/  ISETP.GT.AND P0, PT, R0, 0x38, P2 ;  /* 0x000000380000780c */ /* 0x000fe20001704270 */
[-C--:B----4-:R-:W-:Y:S01]  /*1ccc0*/  FMUL R9, R9, R2.reuse ;  /* 0x0000000209097220 */ /* 0x090fe20000400000 */
[----:B---3--:R-:W-:-:S04]  /*1ccd0*/  FMUL R10, R10, R2 ;  /* 0x000000020a0a7220 */ /* 0x008fc80000400000 */
[----:B------:R-:W-:Y:S02]  /*1cce0*/  F2FP.TF32.F32.PACK_B R9, R9 ;  /* 0x00000009ff09723e */ /* 0x000fe400024050ff */
[----:B------:R-:W-:Y:S01]  /*1ccf0*/  F2FP.TF32.F32.PACK_B R10, R10 ;  /* 0x0000000aff0a723e */ /* 0x000fe200024050ff */
[-C--:B--2---:R-:W-:Y:S01]  /*1cd00*/  FMUL R3, R3, R2.reuse ;  /* 0x0000000203037220 */ /* 0x084fe20000400000 */
[----:B-----5:R-:W-:-:S04]  /*1cd10*/  FMUL R8, R8, R2 ;  /* 0x0000000208087220 */ /* 0x020fc80000400000 */
[----:B------:R-:W-:Y:S02]  /*1cd20*/  F2FP.TF32.F32.PACK_B R3, R3 ;  /* 0x00000003ff03723e */ /* 0x000fe400024050ff */
[----:B------:R-:W-:-:S03]  /*1cd30*/  F2FP.TF32.F32.PACK_B R8, R8 ;  /* 0x00000008ff08723e */ /* 0x000fc600024050ff */
[----:B------:R0:W-:Y:S04]  /*1cd40*/  @P1 STG.E desc[UR44][R6.64+0xc4], R3 ;  /* 0x0000c40306001986 */ /* 0x0001e8000c10192c */
[----:B------:R1:W-:Y:S04]  /*1cd50*/  @P4 STG.E desc[UR44][R4.64+0xe0], R8 ;  /* 0x0000e00804004986 */ /* 0x0003e8000c10192c */
[----:B0-----:R-:W2:Y:S04]  /*1cd60*/  LDL.LU R3, [R1+0x7c] ;  /* 0x00007c0001037983 */ /* 0x001ea80000300800 */
[----:B-1----:R-:W3:Y:S04]  /*1cd70*/  LDL.LU R8, [R1+0x80] ;  /* 0x0000800001087983 */ /* 0x002ee80000300800 */
[----:B------:R0:W-:Y:S04]  /*1cd80*/  @P5 STG.E desc[UR44][R4.64+0xe4], R9 ;  /* 0x0000e40904005986 */ /* 0x0001e8000c10192c */
[----:B------:R1:W-:Y:S04]  /*1cd90*/  @P0 STG.E desc[UR44][R6.64+0xe0], R10 ;  /* 0x0000e00a06000986 */ /* 0x0003e8000c10192c */
[----:B0-----:R-:W4:Y:S04]  /*1cda0*/  LDL.LU R9, [R1+0x84] ;  /* 0x0000840001097983 */ /* 0x001f280000300800 */
[----:B-1----:R-:W5:Y:S01]  /*1cdb0*/  LDL.LU R10, [R1+0x88] ;  /* 0x00008800010a7983 */ /* 0x002f620000300800 */
[----:B------:R-:W-:-:S02]  /*1cdc0*/  ISETP.GT.AND P1, PT, R0, 0x39, P2 ;  /* 0x000000390000780c */ /* 0x000fc40001724270 */
[C---:B------:R-:W-:Y:S02]  /*1cdd0*/  ISETP.GT.AND P4, PT, R0.reuse, 0x40, P3 ;  /* 0x000000400000780c */ /* 0x040fe40001f84270 */
[C---:B------:R-:W-:Y:S02]  /*1cde0*/  ISETP.GT.AND P5, PT, R0.reuse, 0x41, P3 ;  /* 0x000000410000780c */ /* 0x040fe40001fa4270 */
[----:B------:R-:W-:Y:S01]  /*1cdf0*/  ISETP.GT.AND P0, PT, R0, 0x40, P2 ;  /* 0x000000400000780c */ /* 0x000fe20001704270 */
[-C--:B------:R-:W-:Y:S01]  /*1ce00*/  FMUL R11, R11, R2.reuse ;  /* 0x000000020b0b7220 */ /* 0x080fe20000400000 */
[----:B------:R-:W-:-:S04]  /*1ce10*/  FMUL R13, R13, R2 ;  /* 0x000000020d0d7220 */ /* 0x000fc80000400000 */
[----:B------:R-:W-:Y:S02]  /*1ce20*/  F2FP.TF32.F32.PACK_B R11, R11 ;  /* 0x0000000bff0b723e */ /* 0x000fe400024050ff */
[----:B------:R-:W-:Y:S01]  /*1ce30*/  F2FP.TF32.F32.PACK_B R13, R13 ;  /* 0x0000000dff0d723e */ /* 0x000fe200024050ff */
[----:B------:R-:W-:-:S05]  /*1ce40*/  FMUL R15, R15, R2 ;  /* 0x000000020f0f7220 */ /* 0x000fca0000400000 */
[----:B------:R-:W-:Y:S01]  /*1ce50*/  F2FP.TF32.F32.PACK_B R15, R15 ;  /* 0x0000000fff0f723e */ /* 0x000fe200024050ff */
[----:B------:R-:W-:-:S05]  /*1ce60*/  FMUL R19, R19, R2 ;  /* 0x0000000213137220 */ /* 0x000fca0000400000 */
[----:B------:R-:W-:Y:S01]  /*1ce70*/  F2FP.TF32.F32.PACK_B R19, R19 ;  /* 0x00000013ff13723e */ /* 0x000fe200024050ff */
[-C--:B--2---:R-:W-:Y:S01]  /*1ce80*/  FMUL R3, R3, R2.reuse ;  /* 0x0000000203037220 */ /* 0x084fe20000400000 */
[----:B---3--:R-:W-:-:S04]  /*1ce90*/  FMUL R8, R8, R2 ;  /* 0x0000000208087220 */ /* 0x008fc80000400000 */
[----:B------:R-:W-:Y:S02]  /*1cea0*/  F2FP.TF32.F32.PACK_B R3, R3 ;  /* 0x00000003ff03723e */ /* 0x000fe400024050ff */
[----:B------:R-:W-:-:S03]  /*1ceb0*/  F2FP.TF32.F32.PACK_B R8, R8 ;  /* 0x00000008ff08723e */ /* 0x000fc600024050ff */
[----:B------:R0:W-:Y:S01]  /*1cec0*/  @P1 STG.E desc[UR44][R6.64+0xe4], R3 ;  /* 0x0000e40306001986 */ /* 0x0001e2000c10192c */
[----:B------:R-:W-:-:S03]  /*1ced0*/  ISETP.GT.AND P1, PT, R0, 0x41, P2 ;  /* 0x000000410000780c */ /* 0x000fc60001724270 */
[----:B------:R1:W-:Y:S01]  /*1cee0*/  @P4 STG.E desc[UR44][R4.64+0x100], R8 ;  /* 0x0001000804004986 */ /* 0x0003e2000c10192c */
[----:B------:R-:W-:Y:S01]  /*1cef0*/  ISETP.GT.AND P4, PT, R0, 0x48, P3 ;  /* 0x000000480000780c */ /* 0x000fe20001f84270 */
[-C--:B----4-:R-:W-:Y:S01]  /*1cf00*/  FMUL R9, R9, R2.reuse ;  /* 0x0000000209097220 */ /* 0x090fe20000400000 */
[-C--:B0-----:R-:W-:Y:S01]  /*1cf10*/  FMUL R3, R235, R2.reuse ;  /* 0x00000002eb037220 */ /* 0x081fe20000400000 */
[-C--:B-----5:R-:W-:Y:S01]  /*1cf20*/  FMUL R10, R10, R2.reuse ;  /* 0x000000020a0a7220 */ /* 0x0a0fe20000400000 */
[----:B-1----:R-:W-:Y:S02]  /*1cf30*/  FMUL R8, R234, R2 ;  /* 0x00000002ea087220 */ /* 0x002fe40000400000 */
[----:B------:R-:W-:Y:S02]  /*1cf40*/  F2FP.TF32.F32.PACK_B R9, R9 ;  /* 0x00000009ff09723e */ /* 0x000fe400024050ff */
[----:B------:R-:W-:Y:S02]  /*1cf50*/  F2FP.TF32.F32.PACK_B R10, R10 ;  /* 0x0000000aff0a723e */ /* 0x000fe400024050ff */
[----:B------:R-:W-:-:S02]  /*1cf60*/  F2FP.TF32.F32.PACK_B R3, R3 ;  /* 0x00000003ff03723e */ /* 0x000fc400024050ff */
[----:B------:R-:W-:Y:S01]  /*1cf70*/  F2FP.TF32.F32.PACK_B R8, R8 ;  /* 0x00000008ff08723e */ /* 0x000fe200024050ff */
[----:B------:R0:W-:Y:S01]  /*1cf80*/  @P5 STG.E desc[UR44][R4.64+0x104], R9 ;  /* 0x0001040904005986 */ /* 0x0001e2000c10192c */
[----:B------:R-:W-:-:S03]  /*1cf90*/  ISETP.GT.AND P5, PT, R0, 0x49, P3 ;  /* 0x000000490000780c */ /* 0x000fc60001fa4270 */
[----:B------:R1:W-:Y:S01]  /*1cfa0*/  @P0 STG.E desc[UR44][R6.64+0x100], R10 ;  /* 0x0001000a06000986 */ /* 0x0003e2000c10192c */
[----:B------:R-:W-:-:S03]  /*1cfb0*/  ISETP.GT.AND P0, PT, R0, 0x48, P2 ;  /* 0x000000480000780c */ /* 0x000fc60001704270 */
[----:B------:R2:W-:Y:S01]  /*1cfc0*/  @P1 STG.E desc[UR44][R6.64+0x104], R3 ;  /* 0x0001040306001986 */ /* 0x0005e2000c10192c */
[----:B------:R-:W-:-:S03]  /*1cfd0*/  ISETP.GT.AND P1, PT, R0, 0x49, P2 ;  /* 0x000000490000780c */ /* 0x000fc60001724270 */
[----:B------:R-:W-:Y:S01]  /*1cfe0*/  @P4 STG.E desc[UR44][R4.64+0x120], R8 ;  /* 0x0001200804004986 */ /* 0x000fe2000c10192c */
[-C--:B0-----:R-:W-:Y:S01]  /*1cff0*/  FMUL R9, R233, R2.reuse ;  /* 0x00000002e9097220 */ /* 0x081fe20000400000 */
[----:B------:R-:W-:Y:S01]  /*1d000*/  ISETP.GT.AND P4, PT, R0, 0x50, P3 ;  /* 0x000000500000780c */ /* 0x000fe20001f84270 */
[----:B-1----:R-:W-:-:S03]  /*1d010*/  FMUL R10, R232, R2 ;  /* 0x00000002e80a7220 */ /* 0x002fc60000400000 */
[----:B------:R-:W-:Y:S02]  /*1d020*/  F2FP.TF32.F32.PACK_B R9, R9 ;  /* 0x00000009ff09723e */ /* 0x000fe400024050ff */
[----:B------:R-:W-:-:S03]  /*1d030*/  F2FP.TF32.F32.PACK_B R10, R10 ;  /* 0x0000000aff0a723e */ /* 0x000fc600024050ff */
[----:B------:R0:W-:Y:S01]  /*1d040*/  @P5 STG.E desc[UR44][R4.64+0x124], R9 ;  /* 0x0001240904005986 */ /* 0x0001e2000c10192c */
[----:B------:R-:W-:-:S03]  /*1d050*/  ISETP.GT.AND P5, PT, R0, 0x51, P3 ;  /* 0x000000510000780c */ /* 0x000fc60001fa4270 */
[----:B------:R-:W-:Y:S01]  /*1d060*/  @P0 STG.E desc[UR44][R6.64+0x120], R10 ;  /* 0x0001200a06000986 */ /* 0x000fe2000c10192c */
[----:B------:R-:W-:-:S03]  /*1d070*/  ISETP.GT.AND P0, PT, R0, 0x50, P2 ;  /* 0x000000500000780c */ /* 0x000fc60001704270 */
[----:B------:R1:W-:Y:S01]  /*1d080*/  @P1 STG.E desc[UR44][R6.64+0x124], R11 ;  /* 0x0001240b06001986 */ /* 0x0003e2000c10192c */
[C---:B------:R-:W-:Y:S01]  /*1d090*/  ISETP.GT.AND P1, PT, R0.reuse, 0x51, P2 ;  /* 0x000000510000780c */ /* 0x040fe20001724270 */
[-C--:B--2---:R-:W-:Y:S02]  /*1d0a0*/  FMUL R3, R231, R2.reuse ;  /* 0x00000002e7037220 */ /* 0x084fe40000400000 */
[----:B------:R2:W-:Y:S01]  /*1d0b0*/  @P4 STG.E desc[UR44][R4.64+0x140], R13 ;  /* 0x0001400d04004986 */ /* 0x0005e2000c10192c */
[----:B------:R-:W-:Y:S01]  /*1d0c0*/  ISETP.GT.AND P4, PT, R0, 0x58, P3 ;  /* 0x000000580000780c */ /* 0x000fe20001f84270 */
[-C--:B0-----:R-:W-:Y:S01]  /*1d0d0*/  FMUL R9, R230, R2.reuse ;  /* 0x00000002e6097220 */ /* 0x081fe20000400000 */
[----:B------:R-:W-:Y:S01]  /*1d0e0*/  F2FP.TF32.F32.PACK_B R3, R3 ;  /* 0x00000003ff03723e */ /* 0x000fe200024050ff */
[----:B-1----:R-:W-:-:S03]  /*1d0f0*/  FMUL R11, R229, R2 ;  /* 0x00000002e50b7220 */ /* 0x002fc60000400000 */
[----:B------:R-:W-:Y:S01]  /*1d100*/  F2FP.TF32.F32.PACK_B R9, R9 ;  /* 0x00000009ff09723e */ /* 0x000fe200024050ff */
[----:B------:R-:W-:Y:S01]  /*1d110*/  @P5 STG.E desc[UR44][R4.64+0x144], R15 ;  /* 0x0001440f04005986 */ /* 0x000fe2000c10192c */
[----:B------:R-:W-:-:S03]  /*1d120*/  F2FP.TF32.F32.PACK_B R11, R11 ;  /* 0x0000000bff0b723e */ /* 0x000fc600024050ff */
[----:B------:R0:W-:Y:S01]  /*1d130*/  @P0 STG.E desc[UR44][R6.64+0x140], R3 ;  /* 0x0001400306000986 */ /* 0x0001e2000c10192c */
[C---:B------:R-:W-:Y:S02]  /*1d140*/  ISETP.GT.AND P5, PT, R0.reuse, 0x59, P3 ;  /* 0x000000590000780c */ /* 0x040fe40001fa4270 */
[C---:B------:R-:W-:Y:S01]  /*1d150*/  ISETP.GT.AND P0, PT, R0.reuse, 0x58, P2 ;  /* 0x000000580000780c */ /* 0x040fe20001704270 */
[----:B------:R1:W-:Y:S01]  /*1d160*/  @P1 STG.E desc[UR44][R6.64+0x144], R9 ;  /* 0x0001440906001986 */ /* 0x0003e2000c10192c */
[----:B------:R-:W-:Y:S01]  /*1d170*/  ISETP.GT.AND P1, PT, R0, 0x59, P2 ;  /* 0x000000590000780c */ /* 0x000fe20001724270 */
[-C--:B--2---:R-:W-:Y:S02]  /*1d180*/  FMUL R13, R228, R2.reuse ;  /* 0x00000002e40d7220 */ /* 0x084fe40000400000 */
[----:B------:R2:W-:Y:S01]  /*1d190*/  @P4 STG.E desc[UR44][R4.64+0x160], R11 ;  /* 0x0001600b04004986 */ /* 0x0005e2000c10192c */
[----:B------:R-:W-:Y:S01]  /*1d1a0*/  ISETP.GT.AND P4, PT, R0, 0x60, P3 ;  /* 0x000000600000780c */ /* 0x000fe20001f84270 */
[-C--:B0-----:R-:W-:Y:S01]  /*1d1b0*/  FMUL R3, R227, R2.reuse ;  /* 0x00000002e3037220 */ /* 0x081fe20000400000 */
[----:B------:R-:W-:Y:S01]  /*1d1c0*/  F2FP.TF32.F32.PACK_B R13, R13 ;  /* 0x0000000dff0d723e */ /* 0x000fe200024050ff */
[----:B-1----:R-:W-:-:S03]  /*1d1d0*/  FMUL R9, R226, R2 ;  /* 0x00000002e2097220 */ /* 0x002fc60000400000 */
[----:B------:R-:W-:Y:S01]  /*1d1e0*/  F2FP.TF32.F32.PACK_B R3, R3 ;  /* 0x00000003ff03723e */ /* 0x000fe200024050ff */
[----:B------:R0:W-:Y:S01]  /*1d1f0*/  @P5 STG.E desc[UR44][R4.64+0x164], R13 ;  /* 0x0001640d04005986 */ /* 0x0001e2000c10192c */
[----:B------:R-:W-:-:S03]  /*1d200*/  F2FP.TF32.F32.PACK_B R9, R9 ;  /* 0x00000009ff09723e */ /* 0x000fc600024050ff */
[----:B------:R-:W-:Y:S01]  /*1d210*/  @P0 STG.E desc[UR44][R6.64+0x160], R19 ;  /* 0x0001601306000986 */ /* 0x000fe2000c10192c */
[C---:B------:R-:W-:Y:S02]  /*1d220*/  ISETP.GT.AND P5, PT, R0.reuse, 0x61, P3 ;  /* 0x000000610000780c */ /* 0x040fe40001fa4270 */
[C---:B------:R-:W-:Y:S01]  /*1d230*/  ISETP.GT.AND P0, PT, R0.reuse, 0x60, P2 ;  /* 0x000000600000780c */ /* 0x040fe20001704270 */
[----:B------:R1:W-:Y:S01]  /*1d240*/  @P1 STG.E desc[UR44][R6.64+0x164], R3 ;  /* 0x0001640306001986 */ /* 0x0003e2000c10192c */
[C---:B------:R-:W-:Y:S01]  /*1d250*/  ISETP.GT.AND P1, PT, R0.reuse, 0x61, P2 ;  /* 0x000000610000780c */ /* 0x040fe20001724270 */
[-C--:B--2---:R-:W-:Y:S02]  /*1d260*/  FMUL R11, R225, R2.reuse ;  /* 0x00000002e10b7220 */ /* 0x084fe40000400000 */
[----:B------:R2:W-:Y:S01]  /*1d270*/  @P4 STG.E desc[UR44][R4.64+0x180], R9 ;  /* 0x0001800904004986 */ /* 0x0005e2000c10192c */
[----:B------:R-:W-:Y:S01]  /*1d280*/  ISETP.GT.AND P4, PT, R0, 0x68, P3 ;  /* 0x000000680000780c */ /* 0x000fe20001f84270 */
[-C--:B------:R-:W-:Y:S01]  /*1d290*/  FMUL R15, R224, R2.reuse ;  /* 0x00000002e00f7220 */ /* 0x080fe20000400000 */
[-C--:B0-----:R-:W-:Y:S01]  /*1d2a0*/  FMUL R13, R223, R2.reuse ;  /* 0x00000002df0d7220 */ /* 0x081fe20000400000 */
[----:B------:R-:W-:Y:S01]  /*1d2b0*/  F2FP.TF32.F32.PACK_B R11, R11 ;  /* 0x0000000bff0b723e */ /* 0x000fe200024050ff */
[----:B-1----:R-:W-:-:S02]  /*1d2c0*/  FMUL R3, R222, R2 ;  /* 0x00000002de037220 */ /* 0x002fc40000400000 */
[----:B------:R-:W-:Y:S02]  /*1d2d0*/  F2FP.TF32.F32.PACK_B R15, R15 ;  /* 0x0000000fff0f723e */ /* 0x000fe400024050ff */
[----:B------:R-:W-:Y:S02]  /*1d2e0*/  F2FP.TF32.F32.PACK_B R13, R13 ;  /* 0x0000000dff0d723e */ /* 0x000fe400024050ff */
[----:B------:R-:W-:Y:S01]  /*1d2f0*/  F2FP.TF32.F32.PACK_B R3, R3 ;  /* 0x00000003ff03723e */ /* 0x000fe200024050ff */
[----:B------:R0:W-:Y:S01]  /*1d300*/  @P5 STG.E desc[UR44][R4.64+0x184], R11 ;  /* 0x0001840b04005986 */ /* 0x0001e2000c10192c */
[----:B------:R-:W-:-:S03]  /*1d310*/  ISETP.GT.AND P5, PT, R0, 0x69, P3 ;  /* 0x000000690000780c */ /* 0x000fc60001fa4270 */
[----:B------:R-:W-:Y:S01]  /*1d320*/  @P0 STG.E desc[UR44][R6.64+0x180], R15 ;  /* 0x0001800f06000986 */ /* 0x000fe2000c10192c */
[C---:B------:R-:W-:Y:S01]  /*1d330*/  ISETP.GT.AND P0, PT, R0.reuse, 0x68, P2 ;  /* 0x000000680000780c */ /* 0x040fe20001704270 */
[-C--:B--2---:R-:W-:Y:S02]  /*1d340*/  FMUL R9, R221, R2.reuse ;  /* 0x00000002dd097220 */ /* 0x084fe40000400000 */
[----:B------:R1:W-:Y:S01]  /*1d350*/  @P1 STG.E desc[UR44][R6.64+0x184], R13 ;  /* 0x0001840d06001986 */ /* 0x0003e2000c10192c */
[----:B------:R-:W-:Y:S01]  /*1d360*/  ISETP.GT.AND P1, PT, R0, 0x69, P2 ;  /* 0x000000690000780c */ /* 0x000fe20001724270 */
[-C--:B------:R-:W-:Y:S02]  /*1d370*/  FMUL R19, R220, R2.reuse ;  /* 0x00000002dc137220 */ /* 0x080fe40000400000 */
[----:B------:R2:W-:Y:S01]  /*1d380*/  @P4 STG.E desc[UR44][R4.64+0x1a0], R3 ;  /* 0x0001a00304004986 */ /* 0x0005e2000c10192c */
[----:B------:R-:W-:Y:S01]  /*1d390*/  ISETP.GT.AND P4, PT, R0, 0x70, P3 ;  /* 0x000000700000780c */ /* 0x000fe20001f84270 */
[----:B0-----:R-:W-:Y:S01]  /*1d3a0*/  FMUL R11, R219, R2 ;  /* 0x00000002db0b7220 */ /* 0x001fe20000400000 */
[----:B------:R-:W-:-:S02]  /*1d3b0*/  F2FP.TF32.F32.PACK_B R9, R9 ;  /* 0x00000009ff09723e */ /* 0x000fc400024050ff */
[----:B------:R-:W-:Y:S01]  /*1d3c0*/  F2FP.TF32.F32.PACK_B R19, R19 ;  /* 0x00000013ff13723e */ /* 0x000fe200024050ff */
[-C--:B-1----:R-:W-:Y:S01]  /*1d3d0*/  FMUL R13, R218, R2.reuse ;  /* 0x00000002da0d7220 */ /* 0x082fe20000400000 */
[----:B------:R-:W-:Y:S01]  /*1d3e0*/  F2FP.TF32.F32.PACK_B R11, R11 ;  /* 0x0000000bff0b723e */ /* 0x000fe200024050ff */
[----:B------:R0:W-:Y:S03]  /*1d3f0*/  @P5 STG.E desc[UR44][R4.64+0x1a4], R9 ;  /* 0x0001a40904005986 */ /* 0x0001e6000c10192c */
[----:B------:R-:W-:Y:S01]  /*1d400*/  F2FP.TF32.F32.PACK_B R13, R13 ;  /* 0x0000000dff0d723e */ /* 0x000fe200024050ff */
[----:B------:R-:W-:Y:S01]  /*1d410*/  @P0 STG.E desc[UR44][R6.64+0x1a0], R19 ;  /* 0x0001a01306000986 */ /* 0x000fe2000c10192c */
[C---:B------:R-:W-:Y:S02]  /*1d420*/  ISETP.GT.AND P5, PT, R0.reuse, 0x71, P3 ;  /* 0x000000710000780c */ /* 0x040fe40001fa4270 */
[C---:B------:R-:W-:Y:S01]  /*1d430*/  ISETP.GT.AND P0, PT, R0.reuse, 0x70, P2 ;  /* 0x000000700000780c */ /* 0x040fe20001704270 */
[----:B------:R1:W-:Y:S01]  /*1d440*/  @P1 STG.E desc[UR44][R6.64+0x1a4], R11 ;  /* 0x0001a40b06001986 */ /* 0x0003e2000c10192c */
[----:B------:R-:W-:Y:S01]  /*1d450*/  ISETP.GT.AND P1, PT, R0, 0x71, P2 ;  /* 0x000000710000780c */ /* 0x000fe20001724270 */
[----:B--2---:R-:W-:-:S02]  /*1d460*/  FMUL R3, R217, R2 ;  /* 0x00000002d9037220 */ /* 0x004fc40000400000 */
[----:B------:R2:W-:Y:S01]  /*1d470*/  @P4 STG.E desc[UR44][R4.64+0x1c0], R13 ;  /* 0x0001c00d04004986 */ /* 0x0005e2000c10192c */
[----:B------:R-:W-:Y:S01]  /*1d480*/  ISETP.GT.AND P4, PT, R0, 0x78, P3 ;  /* 0x000000780000780c */ /* 0x000fe20001f84270 */
[-C--:B------:R-:W-:Y:S01]  /*1d490*/  FMUL R15, R216, R2.reuse ;  /* 0x00000002d80f7220 */ /* 0x080fe20000400000 */
[-C--:B0-----:R-:W-:Y:S01]  /*1d4a0*/  FMUL R9, R215, R2.reuse ;  /* 0x00000002d7097220 */ /* 0x081fe20000400000 */
[----:B------:R-:W-:Y:S01]  /*1d4b0*/  F2FP.TF32.F32.PACK_B R3, R3 ;  /* 0x00000003ff03723e */ /* 0x000fe200024050ff */
[----:B-1----:R-:W-:Y:S02]  /*1d4c0*/  FMUL R11, R214, R2 ;  /* 0x00000002d60b7220 */ /* 0x002fe40000400000 */
        /* <DEDUP_REMOVED lines=219> */
[C---:B------:R-:W-:Y:S01]  /*1e280*/  ISETP.GT.AND P4, PT, R0.reuse, 0xe8, P3 ;  /* 0x000000e80000780c */ /* 0x040fe20001f84270 */
[-C--:B------:R-:W-:Y:S01]  /*1e290*/  FMUL R15, R159, R2.reuse ;  /* 0x000000029f0f7220 */ /* 0x080fe20000400000 */
[----:B------:R-:W-:Y:S01]  /*1e2a0*/  ISETP.GT.AND P6, PT, R0, 0xe9, P3 ;  /* 0x000000e90000780c */ /* 0x000fe20001fc4270 */
[-C--:B0-----:R-:W-:Y:S01]  /*1e2b0*/  FMUL R13, R157, R2.reuse ;  /* 0x000000029d0d7220 */ /* 0x081fe20000400000 */
[----:B------:R-:W-:Y:S01]  /*1e2c0*/  F2FP.TF32.F32.PACK_B R11, R11 ;  /* 0x0000000bff0b723e */ /* 0x000fe200024050ff */
[-C--:B-1----:R-:W-:Y:S01]  /*1e2d0*/  FMUL R3, R156, R2.reuse ;  /* 0x000000029c037220 */ /* 0x082fe20000400000 */
[----:B------:R-:W-:Y:S01]  /*1e2e0*/  F2FP.TF32.F32.PACK_B R15, R15 ;  /* 0x0000000fff0f723e */ /* 0x000fe200024050ff */
[----:B--2---:R-:W-:Y:S01]  /*1e2f0*/  FMUL R9, R155, R2 ;  /* 0x000000029b097220 */ /* 0x004fe20000400000 */
[----:B------:R-:W-:Y:S02]  /*1e300*/  F2FP.TF32.F32.PACK_B R13, R13 ;  /* 0x0000000dff0d723e */ /* 0x000fe400024050ff */
[----:B------:R-:W-:Y:S01]  /*1e310*/  F2FP.TF32.F32.PACK_B R3, R3 ;  /* 0x00000003ff03723e */ /* 0x000fe200024050ff */
[----:B------:R0:W-:Y:S01]  /*1e320*/  @P5 STG.E desc[UR44][R4.64+0x384], R11 ;  /* 0x0003840b04005986 */ /* 0x0001e2000c10192c */
[----:B------:R-:W-:-:S03]  /*1e330*/  F2FP.TF32.F32.PACK_B R9, R9 ;  /* 0x00000009ff09723e */ /* 0x000fc600024050ff */
[----:B------:R-:W-:Y:S01]  /*1e340*/  @P0 STG.E desc[UR44][R6.64+0x380], R15 ;  /* 0x0003800f06000986 */ /* 0x000fe2000c10192c */
[----:B------:R-:W-:-:S03]  /*1e350*/  ISETP.GT.AND P0, PT, R0, 0xe8, P2 ;  /* 0x000000e80000780c */ /* 0x000fc60001704270 */
[----:B------:R1:W-:Y:S01]  /*1e360*/  @P1 STG.E desc[UR44][R6.64+0x384], R13 ;  /* 0x0003840d06001986 */ /* 0x0003e2000c10192c */
[----:B------:R-:W-:-:S03]  /*1e370*/  ISETP.GT.AND P5, PT, R0, 0xe9, P2 ;  /* 0x000000e90000780c */ /* 0x000fc600017a4270 */
[----:B------:R2:W-:Y:S01]  /*1e380*/  @P4 STG.E desc[UR44][R4.64+0x3a0], R3 ;  /* 0x0003a00304004986 */ /* 0x0005e2000c10192c */
[-C--:B------:R-:W-:Y:S01]  /*1e390*/  FMUL R19, R154, R2.reuse ;  /* 0x000000029a137220 */ /* 0x080fe20000400000 */
[C---:B------:R-:W-:Y:S02]  /*1e3a0*/  ISETP.GT.AND P4, PT, R0.reuse, 0xf1, P3 ;  /* 0x000000f10000780c */ /* 0x040fe40001f84270 */
[----:B------:R3:W-:Y:S01]  /*1e3b0*/  @P6 STG.E desc[UR44][R4.64+0x3a4], R9 ;  /* 0x0003a40904006986 */ /* 0x0007e2000c10192c */
[----:B------:R-:W-:Y:S01]  /*1e3c0*/  ISETP.GT.AND P6, PT, R0, 0xf0, P3 ;  /* 0x000000f00000780c */ /* 0x000fe20001fc4270 */
[-C--:B0-----:R-:W-:Y:S01]  /*1e3d0*/  FMUL R11, R153, R2.reuse ;  /* 0x00000002990b7220 */ /* 0x081fe20000400000 */
[-C--:B-1----:R-:W-:Y:S01]  /*1e3e0*/  FMUL R13, R152, R2.reuse ;  /* 0x00000002980d7220 */ /* 0x082fe20000400000 */
[----:B------:R-:W-:Y:S01]  /*1e3f0*/  F2FP.TF32.F32.PACK_B R19, R19 ;  /* 0x00000013ff13723e */ /* 0x000fe200024050ff */
[----:B--2---:R-:W-:Y:S02]  /*1e400*/  FMUL R3, R23, R2 ;  /* 0x0000000217037220 */ /* 0x004fe40000400000 */
[----:B------:R-:W-:-:S02]  /*1e410*/  F2FP.TF32.F32.PACK_B R11, R11 ;  /* 0x0000000bff0b723e */ /* 0x000fc400024050ff */
[----:B------:R-:W-:Y:S02]  /*1e420*/  F2FP.TF32.F32.PACK_B R13, R13 ;  /* 0x0000000dff0d723e */ /* 0x000fe400024050ff */
[----:B------:R-:W-:Y:S01]  /*1e430*/  F2FP.TF32.F32.PACK_B R3, R3 ;  /* 0x00000003ff03723e */ /* 0x000fe200024050ff */
[----:B------:R0:W-:Y:S04]  /*1e440*/  @P0 STG.E desc[UR44][R6.64+0x3a0], R19 ;  /* 0x0003a01306000986 */ /* 0x0001e8000c10192c */
[----:B------:R1:W-:Y:S04]  /*1e450*/  @P5 STG.E desc[UR44][R6.64+0x3a4], R11 ;  /* 0x0003a40b06005986 */ /* 0x0003e8000c10192c */
[----:B------:R-:W-:Y:S01]  /*1e460*/  @P6 STG.E desc[UR44][R4.64+0x3c0], R13 ;  /* 0x0003c00d04006986 */ /* 0x000fe2000c10192c */
[----:B------:R-:W-:-:S03]  /*1e470*/  ISETP.GT.AND P6, PT, R0, 0xf0, P2 ;  /* 0x000000f00000780c */ /* 0x000fc600017c4270 */
[----:B------:R2:W-:Y:S01]  /*1e480*/  @P4 STG.E desc[UR44][R4.64+0x3c4], R3 ;  /* 0x0003c40304004986 */ /* 0x0005e2000c10192c */
[C---:B------:R-:W-:Y:S02]  /*1e490*/  ISETP.GT.AND P4, PT, R0.reuse, 0xf8, P3 ;  /* 0x000000f80000780c */ /* 0x040fe40001f84270 */
[C---:B------:R-:W-:Y:S02]  /*1e4a0*/  ISETP.GT.AND P3, PT, R0.reuse, 0xf9, P3 ;  /* 0x000000f90000780c */ /* 0x040fe40001f64270 */
[----:B------:R-:W-:Y:S01]  /*1e4b0*/  ISETP.GT.AND P5, PT, R0, 0xf1, P2 ;  /* 0x000000f10000780c */ /* 0x000fe200017a4270 */
[-C--:B---3--:R-:W-:Y:S01]  /*1e4c0*/  FMUL R9, R22, R2.reuse ;  /* 0x0000000216097220 */ /* 0x088fe20000400000 */
[-C--:B------:R-:W-:Y:S01]  /*1e4d0*/  FMUL R15, R21, R2.reuse ;  /* 0x00000002150f7220 */ /* 0x080fe20000400000 */
[-C--:B0-----:R-:W-:Y:S01]  /*1e4e0*/  FMUL R19, R20, R2.reuse ;  /* 0x0000000214137220 */ /* 0x081fe20000400000 */
[----:B------:R-:W-:Y:S01]  /*1e4f0*/  FMUL R21, R18, R2 ;  /* 0x0000000212157220 */ /* 0x000fe20000400000 */
[----:B------:R-:W-:Y:S01]  /*1e500*/  USHF.L.U32 UR12, UR8, 0x9, URZ ;  /* 0x00000009080c7899 */ /* 0x000fe2000800063f */
[----:B------:R-:W-:-:S02]  /*1e510*/  F2FP.TF32.F32.PACK_B R9, R9 ;  /* 0x00000009ff09723e */ /* 0x000fc400024050ff */
[----:B------:R-:W-:Y:S02]  /*1e520*/  F2FP.TF32.F32.PACK_B R15, R15 ;  /* 0x0000000fff0f723e */ /* 0x000fe400024050ff */
[----:B------:R-:W-:Y:S01]  /*1e530*/  F2FP.TF32.F32.PACK_B R19, R19 ;  /* 0x00000013ff13723e */ /* 0x000fe200024050ff */
[----:B------:R-:W-:Y:S01]  /*1e540*/  USHF.L.U64.HI UR11, UR8, 0x9, UR9 ;  /* 0x00000009080b7899 */ /* 0x000fe20008010209 */
[----:B------:R-:W-:Y:S01]  /*1e550*/  F2FP.TF32.F32.PACK_B R21, R21 ;  /* 0x00000015ff15723e */ /* 0x000fe200024050ff */
[----:B------:R-:W-:Y:S01]  /*1e560*/  @P3 IMAD.MOV.U32 R10, RZ, RZ, R4 ;  /* 0x000000ffff0a3224 */ /* 0x000fe200078e0004 */
[----:B------:R0:W-:Y:S01]  /*1e570*/  @P6 STG.E desc[UR44][R6.64+0x3c0], R9 ;  /* 0x0003c00906006986 */ /* 0x0001e2000c10192c */
[----:B-1----:R-:W-:Y:S02]  /*1e580*/  @P3 IMAD.MOV.U32 R11, RZ, RZ, R5 ;  /* 0x000000ffff0b3224 */ /* 0x002fe400078e0005 */
[----:B--2---:R-:W-:Y:S01]  /*1e590*/  IMAD.U32 R3, RZ, RZ, UR12 ;  /* 0x0000000cff037e24 */ /* 0x004fe2000f8e00ff */
[----:B------:R-:W-:Y:S01]  /*1e5a0*/  @P5 STG.E desc[UR44][R6.64+0x3c4], R15 ;  /* 0x0003c40f06005986 */ /* 0x000fe2000c10192c */
[----:B------:R-:W-:-:S03]  /*1e5b0*/  ISETP.GT.AND P1, PT, R158, 0x80, PT ;  /* 0x000000809e00780c */ /* 0x000fc60003f24270 */
[----:B------:R1:W-:Y:S01]  /*1e5c0*/  @P4 STG.E desc[UR44][R4.64+0x3e0], R19 ;  /* 0x0003e01304004986 */ /* 0x0003e2000c10192c */
[C---:B------:R-:W-:Y:S02]  /*1e5d0*/  ISETP.GT.AND P4, PT, R0.reuse, 0xf8, P2 ;  /* 0x000000f80000780c */ /* 0x040fe40001784270 */
[----:B------:R-:W-:Y:S01]  /*1e5e0*/  ISETP.GT.AND P2, PT, R0, 0xf9, P2 ;  /* 0x000000f90000780c */ /* 0x000fe20001744270 */
[----:B------:R2:W-:Y:S01]  /*1e5f0*/  @P3 STG.E desc[UR44][R10.64+0x3e4], R21 ;  /* 0x0003e4150a003986 */ /* 0x0005e2000c10192c */
[----:B0-----:R-:W-:Y:S01]  /*1e600*/  MOV R9, UR11 ;  /* 0x0000000b00097c02 */ /* 0x001fe20008000f00 */
[-C--:B------:R-:W-:Y:S01]  /*1e610*/  FMUL R23, R14, R2.reuse ;  /* 0x000000020e177220 */ /* 0x080fe20000400000 */
[----:B------:R-:W-:Y:S01]  /*1e620*/  IADD3 R8, P3, P6, R4, UR5, R3 ;  /* 0x0000000504087c10 */ /* 0x000fe2000fe7e003 */
[-C--:B------:R-:W-:Y:S01]  /*1e630*/  FMUL R13, R12, R2.reuse ;  /* 0x000000020c0d7220 */ /* 0x080fe20000400000 */
[----:B------:R-:W-:Y:S02]  /*1e640*/  ISETP.GT.AND P5, PT, R0, RZ, P1 ;  /* 0x000000ff0000720c */ /* 0x000fe40000fa4270 */
[----:B------:R-:W-:Y:S01]  /*1e650*/  IADD3.X R9, R5, UR4, R9, P3, P6 ;  /* 0x0000000405097c10 */ /* 0x000fe20009fec409 */
[----:B------:R-:W-:Y:S01]  /*1e660*/  FMUL R3, R24, R2 ;  /* 0x0000000218037220 */ /* 0x000fe20000400000 */
[----:B------:R-:W-:-:S02]  /*1e670*/  ISETP.GT.AND P3, PT, R0, 0x1, P1 ;  /* 0x000000010000780c */ /* 0x000fc40000f64270 */
[----:B------:R-:W-:Y:S01]  /*1e680*/  F2FP.TF32.F32.PACK_B R23, R23 ;  /* 0x00000017ff17723e */ /* 0x000fe200024050ff */
[----:B------:R-:W-:Y:S01]  /*1e690*/  FMUL R25, R25, R2 ;  /* 0x0000000219197220 */ /* 0x000fe20000400000 */
[----:B-1----:R-:W-:Y:S02]  /*1e6a0*/  IADD3 R4, P6, R4, UR12, RZ ;  /* 0x0000000c04047c10 */ /* 0x002fe4000ffde0ff */
[----:B------:R-:W-:Y:S02]  /*1e6b0*/  F2FP.TF32.F32.PACK_B R13, R13 ;  /* 0x0000000dff0d723e */ /* 0x000fe400024050ff */
[----:B------:R-:W-:Y:S01]  /*1e6c0*/  ISETP.GT.AND P0, PT, R158, 0x88, PT ;  /* 0x000000889e00780c */ /* 0x000fe20003f04270 */
[----:B------:R-:W-:Y:S01]  /*1e6d0*/  @P4 STG.E desc[UR44][R6.64+0x3e0], R23 ;  /* 0x0003e01706004986 */ /* 0x000fe2000c10192c */
[----:B------:R-:W-:Y:S02]  /*1e6e0*/  IADD3.X R5, R5, UR11, RZ, P6, !PT ;  /* 0x0000000b05057c10 */ /* 0x000fe4000b7fe4ff */
[----:B------:R-:W-:Y:S01]  /*1e6f0*/  F2FP.TF32.F32.PACK_B R3, R3 ;  /* 0x00000003ff03723e */ /* 0x000fe200024050ff */
[----:B------:R-:W-:Y:S01]  /*1e700*/  @P2 STG.E desc[UR44][R6.64+0x3e4], R13 ;  /* 0x0003e40d06002986 */ /* 0x000fe2000c10192c */
[----:B------:R-:W-:-:S02]  /*1e710*/  F2FP.TF32.F32.PACK_B R25, R25 ;  /* 0x00000019ff19723e */ /* 0x000fc400024050ff */
[----:B------:R-:W-:Y:S01]  /*1e720*/  ISETP.GT.AND P2, PT, R0, RZ, P0 ;  /* 0x000000ff0000720c */ /* 0x000fe20000744270 */
[----:B------:R0:W-:Y:S01]  /*1e730*/  @P5 STG.E desc[UR44][R4.64], R3 ;  /* 0x0000000304005986 */ /* 0x0001e2000c10192c */
[-C--:B------:R-:W-:Y:S01]  /*1e740*/  FMUL R15, R26, R2.reuse ;  /* 0x000000021a0f7220 */ /* 0x080fe20000400000 */
[----:B------:R-:W-:Y:S02]  /*1e750*/  ISETP.GT.AND P4, PT, R0, 0x1, P0 ;  /* 0x000000010000780c */ /* 0x000fe40000784270 */
[----:B--2---:R-:W-:Y:S01]  /*1e760*/  IADD3 R10, P5, R4, UR5, RZ ;  /* 0x00000005040a7c10 */ /* 0x004fe2000ffbe0ff */
[----:B------:R-:W-:Y:S01]  /*1e770*/  @P3 STG.E desc[UR44][R4.64+0x4], R25 ;  /* 0x0000041904003986 */ /* 0x000fe2000c10192c */
[----:B------:R-:W-:Y:S01]  /*1e780*/  ISETP.GT.AND P3, PT, R0, 0x8, P1 ;  /* 0x000000080000780c */ /* 0x000fe20000f64270 */
[-C--:B------:R-:W-:Y:S01]  /*1e790*/  FMUL R27, R27, R2.reuse ;  /* 0x000000021b1b7220 */ /* 0x080fe20000400000 */
[----:B------:R-:W-:Y:S02]  /*1e7a0*/  F2FP.TF32.F32.PACK_B R15, R15 ;  /* 0x0000000fff0f723e */ /* 0x000fe400024050ff */
[----:B------:R-:W-:Y:S01]  /*1e7b0*/  IADD3.X R11, R5, UR4, RZ, P5, !PT ;  /* 0x00000004050b7c10 */ /* 0x000fe2000affe4ff */
[----:B0-----:R-:W-:Y:S01]  /*1e7c0*/  FMUL R3, R28, R2 ;  /* 0x000000021c037220 */ /* 0x001fe20000400000 */
[----:B------:R-:W-:-:S02]  /*1e7d0*/  F2FP.TF32.F32.PACK_B R27, R27 ;  /* 0x0000001bff1b723e */ /* 0x000fc400024050ff */
[C---:B------:R-:W-:Y:S01]  /*1e7e0*/  ISETP.GT.AND P5, PT, R0.reuse, 0x9, P1 ;  /* 0x000000090000780c */ /* 0x040fe20000fa4270 */
[----:B------:R-:W-:Y:S01]  /*1e7f0*/  @P2 STG.E desc[UR44][R10.64], R15 ;  /* 0x0000000f0a002986 */ /* 0x000fe2000c10192c */
[----:B------:R-:W-:Y:S02]  /*1e800*/  F2FP.TF32.F32.PACK_B R3, R3 ;  /* 0x00000003ff03723e */ /* 0x000fe400024050ff */
[----:B------:R-:W-:Y:S01]  /*1e810*/  ISETP.GT.AND P2, PT, R0, 0x8, P0 ;  /* 0x000000080000780c */ /* 0x000fe20000744270 */
[-C--:B------:R-:W-:Y:S01]  /*1e820*/  FMUL R29, R29, R2.reuse ;  /* 0x000000021d1d7220 */ /* 0x080fe20000400000 */
[----:B------:R0:W-:Y:S01]  /*1e830*/  @P4 STG.E desc[UR44][R10.64+0x4], R27 ;  /* 0x0000041b0a004986 */ /* 0x0001e2000c10192c */
[----:B------:R-:W-:Y:S01]  /*1e840*/  FMUL R13, R30, R2 ;  /* 0x000000021e0d7220 */ /* 0x000fe20000400000 */
[----:B------:R-:W-:Y:S02]  /*1e850*/  IADD3 R6, P4, R4, UR5, RZ ;  /* 0x0000000504067c10 */ /* 0x000fe4000ff9e0ff */
[----:B------:R1:W-:Y:S01]  /*1e860*/  @P3 STG.E desc[UR44][R4.64+0x20], R3 ;  /* 0x0000200304003986 */ /* 0x0003e2000c10192c */
[----:B------:R-:W-:-:S02]  /*1e870*/  ISETP.GT.AND P3, PT, R0, 0x9, P0 ;  /* 0x000000090000780c */ /* 0x000fc40000764270 */
[----:B------:R-:W-:Y:S01]  /*1e880*/  F2FP.TF32.F32.PACK_B R29, R29 ;  /* 0x0000001dff1d723e */ /* 0x000fe200024050ff */
[----:B------:R-:W-:Y:S01]  /*1e890*/  FMUL R31, R31, R2 ;  /* 0x000000021f1f7220 */ /* 0x000fe20000400000 */
[----:B------:R-:W-:Y:S02]  /*1e8a0*/  F2FP.TF32.F32.PACK_B R13, R13 ;  /* 0x0000000dff0d723e */ /* 0x000fe400024050ff */
[----:B------:R-:W-:Y:S01]  /*1e8b0*/  IADD3.X R7, R5, UR4, RZ, P4, !PT ;  /* 0x0000000405077c10 */ /* 0x000fe2000a7fe4ff */
[----:B------:R-:W-:Y:S01]  /*1e8c0*/  @P5 STG.E desc[UR44][R4.64+0x24], R29 ;  /* 0x0000241d04005986 */ /* 0x000fe2000c10192c */
[----:B------:R-:W-:-:S03]  /*1e8d0*/  F2FP.TF32.F32.PACK_B R31, R31 ;  /* 0x0000001fff1f723e */ /* 0x000fc600024050ff */
[----:B------:R2:W-:Y:S01]  /*1e8e0*/  @P2 STG.E desc[UR44][R6.64+0x20], R13 ;  /* 0x0000200d06002986 */ /* 0x0005e2000c10192c */
[C---:B------:R-:W-:Y:S02]  /*1e8f0*/  ISETP.GT.AND P2, PT, R0.reuse, 0x10, P0 ;  /* 0x000000100000780c */ /* 0x040fe40000744270 */
[C---:B------:R-:W-:Y:S01]  /*1e900*/  ISETP.GT.AND P4, PT, R0.reuse, 0x10, P1 ;  /* 0x000000100000780c */ /* 0x040fe20000f84270 */
[----:B------:R-:W-:Y:S01]  /*1e910*/  @P3 STG.E desc[UR44][R8.64+0x24], R31 ;  /* 0x0000241f08003986 */ /* 0x000fe2000c10192c */
[----:B------:R-:W-:Y:S01]  /*1e920*/  ISETP.GT.AND P5, PT, R0, 0x11, P1 ;  /* 0x000000110000780c */ /* 0x000fe20000fa4270 */
[-C--:B0-----:R-:W-:Y:S01]  /*1e930*/  FMUL R11, R32, R2.reuse ;  /* 0x00000002200b7220 */ /* 0x081fe20000400000 */
[----:B------:R-:W-:Y:S01]  /*1e940*/  ISETP.GT.AND P3, PT, R0, 0x11, P0 ;  /* 0x000000110000780c */ /* 0x000fe20000764270 */
[-C--:B------:R-:W-:Y:S01]  /*1e950*/  FMUL R33, R33, R2.reuse ;  /* 0x0000000221217220 */ /* 0x080fe20000400000 */
[----:B-1----:R-:W-:Y:S02]  /*1e960*/  FMUL R3, R34, R2 ;  /* 0x0000000222037220 */ /* 0x002fe40000400000 */
[----:B------:R-:W-:-:S02]  /*1e970*/  F2FP.TF32.F32.PACK_B R11, R11 ;  /* 0x0000000bff0b723e */ /* 0x000fc400024050ff */
[----:B------:R-:W-:Y:S01]  /*1e980*/  F2FP.TF32.F32.PACK_B R33, R33 ;  /* 0x00000021ff21723e */ /* 0x000fe200024050ff */
[----:B--2---:R-:W-:Y:S01]  /*1e990*/  @P2 IMAD.MOV.U32 R6, RZ, RZ, R8 ;  /* 0x000000ffff062224 */ /* 0x004fe200078e0008 */
[----:B------:R-:W-:Y:S01]  /*1e9a0*/  F2FP.TF32.F32.PACK_B R3, R3 ;  /* 0x00000003ff03723e */ /* 0x000fe200024050ff */
[----:B------:R-:W-:Y:S02]  /*1e9b0*/  @P2 IMAD.MOV.U32 R7, RZ, RZ, R9 ;  /* 0x000000ffff072224 */ /* 0x000fe400078e0009 */
[----:B------:R-:W-:Y:S01]  /*1e9c0*/  FMUL R35, R35, R2 ;  /* 0x0000000223237220 */ /* 0x000fe20000400000 */
[----:B------:R-:W-:Y:S04]  /*1e9d0*/  @P4 STG.E desc[UR44][R4.64+0x40], R11 ;  /* 0x0000400b04004986 */ /* 0x000fe8000c10192c */
[----:B------:R-:W-:Y:S01]  /*1e9e0*/  @P5 STG.E desc[UR44][R4.64+0x44], R33 ;  /* 0x0000442104005986 */ /* 0x000fe2000c10192c */
[----:B------:R-:W-:-:S03]  /*1e9f0*/  F2FP.TF32.F32.PACK_B R35, R35 ;  /* 0x00000023ff23723e */ /* 0x000fc600024050ff */
[----:B------:R0:W-:Y:S01]  /*1ea00*/  @P2 STG.E desc[UR44][R6.64+0x40], R3 ;  /* 0x0000400306002986 */ /* 0x0001e2000c10192c */
[C---:B------:R-:W-:Y:S02]  /*1ea10*/  ISETP.GT.AND P2, PT, R0.reuse, 0x18, P0 ;  /* 0x000000180000780c */ /* 0x040fe40000744270 */
[C---:B------:R-:W-:Y:S02]  /*1ea20*/  ISETP.GT.AND P4, PT, R0.reuse, 0x18, P1 ;  /* 0x000000180000780c */ /* 0x040fe40000f84270 */
[----:B------:R-:W-:Y:S01]  /*1ea30*/  ISETP.GT.AND P5, PT, R0, 0x19, P1 ;  /* 0x000000190000780c */ /* 0x000fe20000fa4270 */
[----:B0-----:R-:W-:Y:S01]  /*1ea40*/  @P3 IMAD.MOV.U32 R6, RZ, RZ, R8 ;  /* 0x000000ffff063224 */ /* 0x001fe200078e0008 */
[----:B------:R-:W-:Y:S01]  /*1ea50*/  @P3 MOV R7, R9 ;  /* 0x0000000900073202 */ /* 0x000fe20000000f00 */
[-C--:B------:R-:W-:Y:S01]  /*1ea60*/  FMUL R13, R36, R2.reuse ;  /* 0x00000002240d7220 */ /* 0x080fe20000400000 */
[----:B------:R-:W-:-:S03]  /*1ea70*/  FMUL R37, R37, R2 ;  /* 0x0000000225257220 */ /* 0x000fc60000400000 */
[----:B------:R0:W-:Y:S01]  /*1ea80*/  @P3 STG.E desc[UR44][R6.64+0x44], R35 ;  /* 0x0000442306003986 */ /* 0x0001e2000c10192c */
[----:B------:R-:W-:Y:S01]  /*1ea90*/  ISETP.GT.AND P3, PT, R0, 0x19, P0 ;  /* 0x000000190000780c */ /* 0x000fe20000764270 */
[-C--:B------:R-:W-:Y:S01]  /*1eaa0*/  FMUL R11, R38, R2.reuse ;  /* 0x00000002260b7220 */ /* 0x080fe20000400000 */
[----:B------:R-:W-:Y:S02]  /*1eab0*/  F2FP.TF32.F32.PACK_B R13, R13 ;  /* 0x0000000dff0d723e */ /* 0x000fe400024050ff */
[----:B------:R-:W-:Y:S01]  /*1eac0*/  F2FP.TF32.F32.PACK_B R37, R37 ;  /* 0x00000025ff25723e */ /* 0x000fe200024050ff */
[----:B------:R-:W-:Y:S01]  /*1ead0*/  FMUL R39, R39, R2 ;  /* 0x0000000227277220 */ /* 0x000fe20000400000 */
[----:B------:R-:W-:Y:S01]  /*1eae0*/  F2FP.TF32.F32.PACK_B R11, R11 ;  /* 0x0000000bff0b723e */ /* 0x000fe200024050ff */
[----:B------:R-:W-:Y:S01]  /*1eaf0*/  @P4 STG.E desc[UR44][R4.64+0x60], R13 ;  /* 0x0000600d04004986 */ /* 0x000fe2000c10192c */
[----:B0-----:R-:W-:Y:S02]  /*1eb00*/  @P2 IMAD.MOV.U32 R6, RZ, RZ, R8 ;  /* 0x000000ffff062224 */ /* 0x001fe400078e0008 */
[----:B------:R-:W-:Y:S01]  /*1eb10*/  @P2 IMAD.MOV.U32 R7, RZ, RZ, R9 ;  /* 0x000000ffff072224 */ /* 0x000fe200078e0009 */
        /* <DEDUP_REMOVED lines=125> */
[----:B------:R-:W-:Y:S02]  /*1f2f0*/  ISETP.GT.AND P5, PT, R0, 0x51, P1 ;  /* 0x000000510000780c */ /* 0x000fe40000fa4270 */
[----:B0-----:R-:W-:Y:S01]  /*1f300*/  @P3 MOV R6, R8 ;  /* 0x0000000800063202 */ /* 0x001fe20000000f00 */
[----:B------:R-:W-:Y:S02]  /*1f310*/  @P3 IMAD.MOV.U32 R7, RZ, RZ, R9 ;  /* 0x000000ffff073224 */ /* 0x000fe400078e0009 */
[-C--:B------:R-:W-:Y:S01]  /*1f320*/  FMUL R3, R64, R2.reuse ;  /* 0x0000000240037220 */ /* 0x080fe20000400000 */
[----:B------:R-:W-:-:S02]  /*1f330*/  FMUL R65, R65, R2 ;  /* 0x0000000241417220 */ /* 0x000fc40000400000 */
        /* <DEDUP_REMOVED lines=8> */
[----:B0-----:R-:W-:Y:S01]  /*1f3c0*/  @P2 IMAD.MOV.U32 R6, RZ, RZ, R8 ;  /* 0x000000ffff062224 */ /* 0x001fe200078e0008 */
[----:B------:R-:W-:-:S02]  /*1f3d0*/  @P2 MOV R7, R9 ;  /* 0x0000000900072202 */ /* 0x000fc40000000f00 */
[----:B------:R-:W-:Y:S01]  /*1f3e0*/  @P5 STG.E desc[UR44][R4.64+0x144], R65 ;  /* 0x0001444104005986 */ /* 0x000fe2000c10192c */
[----:B------:R-:W-:-:S03]  /*1f3f0*/  F2FP.TF32.F32.PACK_B R67, R67 ;  /* 0x00000043ff43723e */ /* 0x000fc600024050ff */
[----:B------:R0:W-:Y:S01]  /*1f400*/  @P2 STG.E desc[UR44][R6.64+0x140], R13 ;  /* 0x0001400d06002986 */ /* 0x0001e2000c10192c */
[C---:B------:R-:W-:Y:S02]  /*1f410*/  ISETP.GT.AND P2, PT, R0.reuse, 0x58, P0 ;  /* 0x000000580000780c */ /* 0x040fe40000744270 */
[C---:B------:R-:W-:Y:S02]  /*1f420*/  ISETP.GT.AND P4, PT, R0.reuse, 0x58, P1 ;  /* 0x000000580000780c */ /* 0x040fe40000f84270 */
[----:B------:R-:W-:Y:S01]  /*1f430*/  ISETP.GT.AND P5, PT, R0, 0x59, P1 ;  /* 0x000000590000780c */ /* 0x000fe20000fa4270 */
[----:B0-----:R-:W-:Y:S02]  /*1f440*/  @P3 IMAD.MOV.U32 R6, RZ, RZ, R8 ;  /* 0x000000ffff063224 */ /* 0x001fe400078e0008 */
        /* <DEDUP_REMOVED lines=11> */
[----:B0-----:R-:W-:Y:S01]  /*1f500*/  @P2 MOV R6, R8 ;  /* 0x0000000800062202 */ /* 0x001fe20000000f00 */
[----:B------:R-:W-:-:S02]  /*1f510*/  @P2 IMAD.MOV.U32 R7, RZ, RZ, R9 ;  /* 0x000000ffff072224 */ /* 0x000fc400078e0009 */
        /* <DEDUP_REMOVED lines=246> */
[-C--:B------:R-:W-:Y:S01]  /*20480*/  FMUL R13, R120, R2.reuse ;  /* 0x00000002780d7220 */ /* 0x080fe20000400000 */
[----:B0-----:R-:W-:Y:S01]  /*20490*/  @P3 IMAD.MOV.U32 R6, RZ, RZ, R8 ;  /* 0x000000ffff063224 */ /* 0x001fe200078e0008 */
[----:B------:R-:W-:Y:S01]  /*204a0*/  @P3 MOV R7, R9 ;  /* 0x0000000900073202 */ /* 0x000fe20000000f00 */
[-C--:B------:R-:W-:Y:S01]  /*204b0*/  FMUL R121, R121, R2.reuse ;  /* 0x0000000279797220 */ /* 0x080fe20000400000 */
[----:B------:R-:W-:-:S03]  /*204c0*/  FMUL R11, R122, R2 ;  /* 0x000000027a0b7220 */ /* 0x000fc60000400000 */
[----:B------:R0:W-:Y:S01]  /*204d0*/  @P3 STG.E desc[UR44][R6.64+0x2e4], R119 ;  /* 0x0002e47706003986 */ /* 0x0001e2000c10192c */
[C---:B------:R-:W-:Y:S02]  /*204e0*/  ISETP.GT.AND P3, PT, R0.reuse, 0xc1, P0 ;  /* 0x000000c10000780c */ /* 0x040fe40000764270 */
[----:B------:R-:W-:Y:S02]  /*204f0*/  F2FP.TF32.F32.PACK_B R13, R13 ;  /* 0x0000000dff0d723e */ /* 0x000fe400024050ff */
[----:B------:R-:W-:Y:S01]  /*20500*/  F2FP.TF32.F32.PACK_B R121, R121 ;  /* 0x00000079ff79723e */ /* 0x000fe200024050ff */
[-C--:B------:R-:W-:Y:S01]  /*20510*/  FMUL R123, R123, R2.reuse ;  /* 0x000000027b7b7220 */ /* 0x080fe20000400000 */
[----:B------:R-:W-:Y:S01]  /*20520*/  F2FP.TF32.F32.PACK_B R11, R11 ;  /* 0x0000000bff0b723e */ /* 0x000fe200024050ff */
[----:B------:R-:W-:Y:S01]  /*20530*/  @P4 STG.E desc[UR44][R4.64+0x300], R13 ;  /* 0x0003000d04004986 */ /* 0x000fe2000c10192c */
[----:B0-----:R-:W-:Y:S02]  /*20540*/  @P2 IMAD.MOV.U32 R6, RZ, RZ, R8 ;  /* 0x000000ffff062224 */ /* 0x001fe400078e0008 */
[----:B------:R-:W-:Y:S01]  /*20550*/  @P2 IMAD.MOV.U32 R7, RZ, RZ, R9 ;  /* 0x000000ffff072224 */ /* 0x000fe200078e0009 */
[----:B------:R-:W-:Y:S01]  /*20560*/  @P5 STG.E desc[UR44][R4.64+0x304], R121 ;  /* 0x0003047904005986 */ /* 0x000fe2000c10192c */
[----:B------:R-:W-:Y:S01]  /*20570*/  ISETP.GT.AND P4, PT, R0, 0xc8, P1 ;  /* 0x000000c80000780c */ /* 0x000fe20000f84270 */
[----:B------:R-:W-:Y:S01]  /*20580*/  FMUL R3, R124, R2 ;  /* 0x000000027c037220 */ /* 0x000fe20000400000 */
[----:B------:R-:W-:Y:S01]  /*20590*/  F2FP.TF32.F32.PACK_B R123, R123 ;  /* 0x0000007bff7b723e */ /* 0x000fe200024050ff */
[----:B------:R0:W-:Y:S01]  /*205a0*/  @P2 STG.E desc[UR44][R6.64+0x300], R11 ;  /* 0x0003000b06002986 */ /* 0x0001e2000c10192c */
[----:B------:R-:W-:-:S02]  /*205b0*/  ISETP.GT.AND P2, PT, R0, 0xc8, P0 ;  /* 0x000000c80000780c */ /* 0x000fc40000744270 */
[----:B------:R-:W-:Y:S01]  /*205c0*/  ISETP.GT.AND P5, PT, R0, 0xc9, P1 ;  /* 0x000000c90000780c */ /* 0x000fe20000fa4270 */
[----:B------:R-:W-:Y:S01]  /*205d0*/  FMUL R125, R125, R2 ;  /* 0x000000027d7d7220 */ /* 0x000fe20000400000 */
[----:B------:R-:W-:Y:S02]  /*205e0*/  F2FP.TF32.F32.PACK_B R3, R3 ;  /* 0x00000003ff03723e */ /* 0x000fe400024050ff */
[----:B0-----:R-:W-:Y:S01]  /*205f0*/  @P3 MOV R6, R8 ;  /* 0x0000000800063202 */ /* 0x001fe20000000f00 */
[----:B------:R-:W-:Y:S02]  /*20600*/  @P3 IMAD.MOV.U32 R7, RZ, RZ, R9 ;  /* 0x000000ffff073224 */ /* 0x000fe400078e0009 */
[----:B------:R-:W-:-:S03]  /*20610*/  FMUL R13, R126, R2 ;  /* 0x000000027e0d7220 */ /* 0x000fc60000400000 */
[----:B------:R0:W-:Y:S01]  /*20620*/  @P3 STG.E desc[UR44][R6.64+0x304], R123 ;  /* 0x0003047b06003986 */ /* 0x0001e2000c10192c */
[C---:B------:R-:W-:Y:S02]  /*20630*/  ISETP.GT.AND P3, PT, R0.reuse, 0xc9, P0 ;  /* 0x000000c90000780c */ /* 0x040fe40000764270 */
[----:B------:R-:W-:Y:S01]  /*20640*/  F2FP.TF32.F32.PACK_B R125, R125 ;  /* 0x0000007dff7d723e */ /* 0x000fe200024050ff */
[----:B------:R-:W-:Y:S01]  /*20650*/  @P4 STG.E desc[UR44][R4.64+0x320], R3 ;  /* 0x0003200304004986 */ /* 0x000fe2000c10192c */
[----:B------:R-:W-:Y:S01]  /*20660*/  ISETP.GT.AND P4, PT, R0, 0xd0, P1 ;  /* 0x000000d00000780c */ /* 0x000fe20000f84270 */
[-C--:B------:R-:W-:Y:S01]  /*20670*/  FMUL R127, R127, R2.reuse ;  /* 0x000000027f7f7220 */ /* 0x080fe20000400000 */
[----:B------:R-:W-:Y:S01]  /*20680*/  F2FP.TF32.F32.PACK_B R13, R13 ;  /* 0x0000000dff0d723e */ /* 0x000fe200024050ff */
[----:B------:R-:W-:Y:S01]  /*20690*/  FMUL R11, R128, R2 ;  /* 0x00000002800b7220 */ /* 0x000fe20000400000 */
[----:B0-----:R-:W-:Y:S01]  /*206a0*/  @P2 IMAD.MOV.U32 R6, RZ, RZ, R8 ;  /* 0x000000ffff062224 */ /* 0x001fe200078e0008 */
[----:B------:R-:W-:Y:S01]  /*206b0*/  @P2 MOV R7, R9 ;  /* 0x0000000900072202 */ /* 0x000fe20000000f00 */
[----:B------:R-:W-:Y:S01]  /*206c0*/  @P5 STG.E desc[UR44][R4.64+0x324], R125 ;  /* 0x0003247d04005986 */ /* 0x000fe2000c10192c */
[----:B------:R-:W-:-:S02]  /*206d0*/  ISETP.GT.AND P5, PT, R0, 0xd1, P1 ;  /* 0x000000d10000780c */ /* 0x000fc40000fa4270 */
[----:B------:R-:W-:Y:S01]  /*206e0*/  F2FP.TF32.F32.PACK_B R127, R127 ;  /* 0x0000007fff7f723e */ /* 0x000fe200024050ff */
[----:B------:R0:W-:Y:S01]  /*206f0*/  @P2 STG.E desc[UR44][R6.64+0x320], R13 ;  /* 0x0003200d06002986 */ /* 0x0001e2000c10192c */
[----:B------:R-:W-:Y:S02]  /*20700*/  F2FP.TF32.F32.PACK_B R11, R11 ;  /* 0x0000000bff0b723e */ /* 0x000fe400024050ff */
[----:B------:R-:W-:Y:S01]  /*20710*/  ISETP.GT.AND P2, PT, R0, 0xd0, P0 ;  /* 0x000000d00000780c */ /* 0x000fe20000744270 */
[----:B------:R-:W-:Y:S01]  /*20720*/  FMUL R129, R129, R2 ;  /* 0x0000000281817220 */ /* 0x000fe20000400000 */
[----:B0-----:R-:W-:Y:S02]  /*20730*/  @P3 IMAD.MOV.U32 R6, RZ, RZ, R8 ;  /* 0x000000ffff063224 */ /* 0x001fe400078e0008 */
[----:B------:R-:W-:Y:S02]  /*20740*/  @P3 IMAD.MOV.U32 R7, RZ, RZ, R9 ;  /* 0x000000ffff073224 */ /* 0x000fe400078e0009 */
[----:B------:R-:W-:-:S03]  /*20750*/  F2FP.TF32.F32.PACK_B R129, R129 ;  /* 0x00000081ff81723e */ /* 0x000fc600024050ff */
[----:B------:R0:W-:Y:S01]  /*20760*/  @P3 STG.E desc[UR44][R6.64+0x324], R127 ;  /* 0x0003247f06003986 */ /* 0x0001e2000c10192c */
[----:B------:R-:W-:-:S03]  /*20770*/  FMUL R3, R130, R2 ;  /* 0x0000000282037220 */ /* 0x000fc60000400000 */
[----:B------:R1:W-:Y:S01]  /*20780*/  @P4 STG.E desc[UR44][R4.64+0x340], R11 ;  /* 0x0003400b04004986 */ /* 0x0003e2000c10192c */
[C---:B------:R-:W-:Y:S02]  /*20790*/  ISETP.GT.AND P4, PT, R0.reuse, 0xd1, P0 ;  /* 0x000000d10000780c */ /* 0x040fe40000784270 */
[C---:B------:R-:W-:Y:S01]  /*207a0*/  ISETP.GT.AND P3, PT, R0.reuse, 0xd8, P0 ;  /* 0x000000d80000780c */ /* 0x040fe20000764270 */
[----:B------:R-:W-:Y:S01]  /*207b0*/  @P5 STG.E desc[UR44][R4.64+0x344], R129 ;  /* 0x0003448104005986 */ /* 0x000fe2000c10192c */
[----:B------:R-:W-:Y:S01]  /*207c0*/  ISETP.GT.AND P5, PT, R0, 0xd8, P1 ;  /* 0x000000d80000780c */ /* 0x000fe20000fa4270 */
[----:B------:R-:W-:Y:S01]  /*207d0*/  FMUL R131, R131, R2 ;  /* 0x0000000283837220 */ /* 0x000fe20000400000 */
[----:B------:R-:W-:Y:S01]  /*207e0*/  F2FP.TF32.F32.PACK_B R3, R3 ;  /* 0x00000003ff03723e */ /* 0x000fe200024050ff */
[----:B0-----:R-:W-:Y:S01]  /*207f0*/  @P2 IMAD.MOV.U32 R7, RZ, RZ, R9 ;  /* 0x000000ffff072224 */ /* 0x001fe200078e0009 */
[----:B------:R-:W-:Y:S01]  /*20800*/  @P2 MOV R6, R8 ;  /* 0x0000000800062202 */ /* 0x000fe20000000f00 */
[-C--:B------:R-:W-:Y:S01]  /*20810*/  FMUL R13, R132, R2.reuse ;  /* 0x00000002840d7220 */ /* 0x080fe20000400000 */
[----:B------:R-:W-:Y:S01]  /*20820*/  ISETP.GT.AND P6, PT, R0, 0xd9, P1 ;  /* 0x000000d90000780c */ /* 0x000fe20000fc4270 */
[-C--:B------:R-:W-:Y:S01]  /*20830*/  FMUL R133, R133, R2.reuse ;  /* 0x0000000285857220 */ /* 0x080fe20000400000 */
[----:B------:R-:W-:Y:S01]  /*20840*/  F2FP.TF32.F32.PACK_B R131, R131 ;  /* 0x00000083ff83723e */ /* 0x000fe200024050ff */
[----:B------:R0:W-:Y:S01]  /*20850*/  @P2 STG.E desc[UR44][R6.64+0x340], R3 ;  /* 0x0003400306002986 */ /* 0x0001e2000c10192c */
[----:B-1----:R-:W-:Y:S01]  /*20860*/  FMUL R11, R134, R2 ;  /* 0x00000002860b7220 */ /* 0x002fe20000400000 */
[----:B------:R-:W-:-:S02]  /*20870*/  F2FP.TF32.F32.PACK_B R13, R13 ;  /* 0x0000000dff0d723e */ /* 0x000fc400024050ff */
[----:B------:R-:W-:Y:S02]  /*20880*/  ISETP.GT.AND P2, PT, R0, 0xd9, P0 ;  /* 0x000000d90000780c */ /* 0x000fe40000744270 */
[----:B------:R-:W-:Y:S01]  /*20890*/  F2FP.TF32.F32.PACK_B R133, R133 ;  /* 0x00000085ff85723e */ /* 0x000fe200024050ff */
[----:B0-----:R-:W-:Y:S01]  /*208a0*/  @P4 IMAD.MOV.U32 R6, RZ, RZ, R8 ;  /* 0x000000ffff064224 */ /* 0x001fe200078e0008 */
[----:B------:R-:W-:Y:S02]  /*208b0*/  @P4 MOV R7, R9 ;  /* 0x0000000900074202 */ /* 0x000fe40000000f00 */
[----:B------:R-:W-:-:S03]  /*208c0*/  F2FP.TF32.F32.PACK_B R11, R11 ;  /* 0x0000000bff0b723e */ /* 0x000fc600024050ff */
[----:B------:R0:W-:Y:S01]  /*208d0*/  @P4 STG.E desc[UR44][R6.64+0x344], R131 ;  /* 0x0003448306004986 */ /* 0x0001e2000c10192c */
[----:B------:R-:W-:-:S03]  /*208e0*/  FMUL R135, R135, R2 ;  /* 0x0000000287877220 */ /* 0x000fc60000400000 */
[----:B------:R1:W-:Y:S01]  /*208f0*/  @P5 STG.E desc[UR44][R4.64+0x360], R13 ;  /* 0x0003600d04005986 */ /* 0x0003e2000c10192c */
[----:B------:R-:W-:-:S03]  /*20900*/  ISETP.GT.AND P5, PT, R0, 0xe0, P0 ;  /* 0x000000e00000780c */ /* 0x000fc600007a4270 */
[----:B------:R-:W-:Y:S01]  /*20910*/  @P6 STG.E desc[UR44][R4.64+0x364], R133 ;  /* 0x0003648504006986 */ /* 0x000fe2000c10192c */
[----:B0-----:R-:W-:Y:S02]  /*20920*/  @P3 IMAD.MOV.U32 R6, RZ, RZ, R8 ;  /* 0x000000ffff063224 */ /* 0x001fe400078e0008 */
[----:B------:R-:W-:Y:S01]  /*20930*/  @P3 IMAD.MOV.U32 R7, RZ, RZ, R9 ;  /* 0x000000ffff073224 */ /* 0x000fe200078e0009 */
[----:B------:R-:W-:-:S04]  /*20940*/  ISETP.GT.AND P4, PT, R0, 0xe1, P1 ;  /* 0x000000e10000780c */ /* 0x000fc80000f84270 */
[----:B------:R0:W-:Y:S01]  /*20950*/  @P3 STG.E desc[UR44][R6.64+0x360], R11 ;  /* 0x0003600b06003986 */ /* 0x0001e2000c10192c */
[----:B------:R-:W-:Y:S01]  /*20960*/  ISETP.GT.AND P3, PT, R0, 0xe0, P1 ;  /* 0x000000e00000780c */ /* 0x000fe20000f64270 */
[-C--:B------:R-:W-:Y:S01]  /*20970*/  FMUL R3, R136, R2.reuse ;  /* 0x0000000288037220 */ /* 0x080fe20000400000 */
[----:B------:R-:W-:Y:S01]  /*20980*/  ISETP.GT.AND P6, PT, R0, 0xe1, P0 ;  /* 0x000000e10000780c */ /* 0x000fe200007c4270 */
[-C--:B------:R-:W-:Y:S01]  /*20990*/  FMUL R137, R137, R2.reuse ;  /* 0x0000000289897220 */ /* 0x080fe20000400000 */
[----:B------:R-:W-:Y:S01]  /*209a0*/  F2FP.TF32.F32.PACK_B R135, R135 ;  /* 0x00000087ff87723e */ /* 0x000fe200024050ff */
[----:B-1----:R-:W-:Y:S01]  /*209b0*/  FMUL R13, R138, R2 ;  /* 0x000000028a0d7220 */ /* 0x002fe20000400000 */
[----:B------:R-:W-:Y:S02]  /*209c0*/  F2FP.TF32.F32.PACK_B R3, R3 ;  /* 0x00000003ff03723e */ /* 0x000fe400024050ff */
[----:B0-----:R-:W-:Y:S01]  /*209d0*/  @P2 MOV R6, R8 ;  /* 0x0000000800062202 */ /* 0x001fe20000000f00 */
[----:B------:R-:W-:Y:S01]  /*209e0*/  @P2 IMAD.MOV.U32 R7, RZ, RZ, R9 ;  /* 0x000000ffff072224 */ /* 0x000fe200078e0009 */
[----:B------:R-:W-:Y:S01]  /*209f0*/  F2FP.TF32.F32.PACK_B R137, R137 ;  /* 0x00000089ff89723e */ /* 0x000fe200024050ff */
[----:B------:R-:W-:Y:S01]  /*20a00*/  FMUL R139, R139, R2 ;  /* 0x000000028b8b7220 */ /* 0x000fe20000400000 */
[----:B------:R-:W-:-:S02]  /*20a10*/  F2FP.TF32.F32.PACK_B R13, R13 ;  /* 0x0000000dff0d723e */ /* 0x000fc400024050ff */
[----:B------:R0:W-:Y:S02]  /*20a20*/  @P2 STG.E desc[UR44][R6.64+0x364], R135 ;  /* 0x0003648706002986 */ /* 0x0001e4000c10192c */
[----:B------:R-:W-:Y:S02]  /*20a30*/  F2FP.TF32.F32.PACK_B R139, R139 ;  /* 0x0000008bff8b723e */ /* 0x000fe400024050ff */
[----:B------:R-:W-:Y:S04]  /*20a40*/  @P3 STG.E desc[UR44][R4.64+0x380], R3 ;  /* 0x0003800304003986 */ /* 0x000fe8000c10192c */
[----:B------:R-:W-:Y:S01]  /*20a50*/  @P4 STG.E desc[UR44][R4.64+0x384], R137 ;  /* 0x0003848904004986 */ /* 0x000fe2000c10192c */
[----:B0-----:R-:W-:Y:S01]  /*20a60*/  @P5 IMAD.MOV.U32 R6, RZ, RZ, R8 ;  /* 0x000000ffff065224 */ /* 0x001fe200078e0008 */
[----:B------:R-:W-:-:S05]  /*20a70*/  @P5 MOV R7, R9 ;  /* 0x0000000900075202 */ /* 0x000fca0000000f00 */
[----:B------:R0:W-:Y:S01]  /*20a80*/  @P5 STG.E desc[UR44][R6.64+0x380], R13 ;  /* 0x0003800d06005986 */ /* 0x0001e2000c10192c */
[C---:B------:R-:W-:Y:S02]  /*20a90*/  ISETP.GT.AND P5, PT, R0.reuse, 0xe8, P0 ;  /* 0x000000e80000780c */ /* 0x040fe400007a4270 */
[C---:B------:R-:W-:Y:S01]  /*20aa0*/  ISETP.GT.AND P2, PT, R0.reuse, 0xe8, P1 ;  /* 0x000000e80000780c */ /* 0x040fe20000f44270 */
[----:B0-----:R-:W-:Y:S02]  /*20ab0*/  @P6 IMAD.MOV.U32 R6, RZ, RZ, R8 ;  /* 0x000000ffff066224 */ /* 0x001fe400078e0008 */
[----:B------:R-:W-:Y:S01]  /*20ac0*/  @P6 IMAD.MOV.U32 R7, RZ, RZ, R9 ;  /* 0x000000ffff076224 */ /* 0x000fe200078e0009 */
[----:B------:R-:W-:-:S04]  /*20ad0*/  ISETP.GT.AND P3, PT, R0, 0xe9, P0 ;  /* 0x000000e90000780c */ /* 0x000fc80000764270 */
[----:B------:R0:W-:Y:S01]  /*20ae0*/  @P6 STG.E desc[UR44][R6.64+0x384], R139 ;  /* 0x0003848b06006986 */ /* 0x0001e2000c10192c */
[----:B------:R-:W-:Y:S01]  /*20af0*/  ISETP.GT.AND P6, PT, R0, 0xe9, P1 ;  /* 0x000000e90000780c */ /* 0x000fe20000fc4270 */
[-C--:B------:R-:W-:Y:S01]  /*20b00*/  FMUL R11, R140, R2.reuse ;  /* 0x000000028c0b7220 */ /* 0x080fe20000400000 */
[-C--:B------:R-:W-:Y:S01]  /*20b10*/  FMUL R141, R141, R2.reuse ;  /* 0x000000028d8d7220 */ /* 0x080fe20000400000 */
[-C--:B------:R-:W-:Y:S01]  /*20b20*/  FMUL R15, R142, R2.reuse ;  /* 0x000000028e0f7220 */ /* 0x080fe20000400000 */
[----:B------:R-:W-:Y:S02]  /*20b30*/  ISETP.GT.AND P4, PT, R0, 0xf0, P1 ;  /* 0x000000f00000780c */ /* 0x000fe40000f84270 */
[----:B------:R-:W-:Y:S02]  /*20b40*/  F2FP.TF32.F32.PACK_B R11, R11 ;  /* 0x0000000bff0b723e */ /* 0x000fe400024050ff */
[----:B------:R-:W-:Y:S01]  /*20b50*/  F2FP.TF32.F32.PACK_B R141, R141 ;  /* 0x0000008dff8d723e */ /* 0x000fe200024050ff */
[----:B------:R-:W-:Y:S01]  /*20b60*/  FMUL R143, R143, R2 ;  /* 0x000000028f8f7220 */ /* 0x000fe20000400000 */
[----:B------:R-:W-:Y:S01]  /*20b70*/  F2FP.TF32.F32.PACK_B R15, R15 ;  /* 0x0000000fff0f723e */ /* 0x000fe200024050ff */
[----:B0-----:R-:W-:Y:S01]  /*20b80*/  @P5 IMAD.MOV.U32 R7, RZ, RZ, R9 ;  /* 0x000000ffff075224 */ /* 0x001fe200078e0009 */
[----:B------:R-:W-:Y:S01]  /*20b90*/  @P5 MOV R6, R8 ;  /* 0x0000000800065202 */ /* 0x000fe20000000f00 */
[----:B------:R-:W-:Y:S01]  /*20ba0*/  FMUL R3, R144, R2 ;  /* 0x0000000290037220 */ /* 0x000fe20000400000 */
[----:B------:R-:W-:Y:S01]  /*20bb0*/  @P2 STG.E desc[UR44][R4.64+0x3a0], R11 ;  /* 0x0003a00b04002986 */ /* 0x000fe2000c10192c */
[----:B------:R-:W-:-:S03]  /*20bc0*/  F2FP.TF32.F32.PACK_B R143, R143 ;  /* 0x0000008fff8f723e */ /* 0x000fc600024050ff */
[----:B------:R-:W-:Y:S01]  /*20bd0*/  @P6 STG.E desc[UR44][R4.64+0x3a4], R141 ;  /* 0x0003a48d04006986 */ /* 0x000fe2000c10192c */
[----:B------:R-:W-:-:S03]  /*20be0*/  F2FP.TF32.F32.PACK_B R3, R3 ;  /* 0x00000003ff03723e */ /* 0x000fc600024050ff */
[----:B------:R0:W-:Y:S01]  /*20bf0*/  @P5 STG.E desc[UR44][R6.64+0x3a0], R15 ;  /* 0x0003a00f06005986 */ /* 0x0001e2000c10192c */
[C---:B------:R-:W-:Y:S02]  /*20c00*/  ISETP.GT.AND P5, PT, R0.reuse, 0xf0, P0 ;  /* 0x000000f00000780c */ /* 0x040fe400007a4270 */
[----:B------:R-:W-:Y:S01]  /*20c10*/  ISETP.GT.AND P2, PT, R0, 0xf1, P1 ;  /* 0x000000f10000780c */ /* 0x000fe20000f44270 */
[-C--:B------:R-:W-:Y:S01]  /*20c20*/  FMUL R145, R145, R2.reuse ;  /* 0x0000000291917220 */ /* 0x080fe20000400000 */
[----:B0-----:R-:W-:Y:S01]  /*20c30*/  @P3 IMAD.MOV.U32 R6, RZ, RZ, R8 ;  /* 0x000000ffff063224 */ /* 0x001fe200078e0008 */
[----:B------:R-:W-:Y:S01]  /*20c40*/  @P3 MOV R7, R9 ;  /* 0x0000000900073202 */ /* 0x000fe20000000f00 */
[----:B------:R-:W-:-:S04]  /*20c50*/  FMUL R13, R146, R2 ;  /* 0x00000002920d7220 */ /* 0x000fc80000400000 */
[----:B------:R0:W-:Y:S04]  /*20c60*/  @P3 STG.E desc[UR44][R6.64+0x3a4], R143 ;  /* 0x0003a48f06003986 */ /* 0x0001e8000c10192c */
[----:B------:R-:W-:Y:S01]  /*20c70*/  @P4 STG.E desc[UR44][R4.64+0x3c0], R3 ;  /* 0x0003c00304004986 */ /* 0x000fe2000c10192c */
[C---:B------:R-:W-:Y:S02]  /*20c80*/  ISETP.GT.AND P4, PT, R0.reuse, 0xf1, P0 ;  /* 0x000000f10000780c */ /* 0x040fe40000784270 */
[C---:B------:R-:W-:Y:S02]  /*20c90*/  ISETP.GT.AND P3, PT, R0.reuse, 0xf8, P1 ;  /* 0x000000f80000780c */ /* 0x040fe40000f64270 */
[----:B------:R-:W-:Y:S02]  /*20ca0*/  F2FP.TF32.F32.PACK_B R145, R145 ;  /* 0x00000091ff91723e */ /* 0x000fe400024050ff */
[C---:B------:R-:W-:Y:S01]  /*20cb0*/  ISETP.GT.AND P1, PT, R0.reuse, 0xf9, P1 ;  /* 0x000000f90000780c */ /* 0x040fe20000f24270 */
[----:B0-----:R-:W-:Y:S01]  /*20cc0*/  @P5 IMAD.MOV.U32 R6, RZ, RZ, R8 ;  /* 0x000000ffff065224 */ /* 0x001fe200078e0008 */
[----:B------:R-:W-:Y:S01]  /*20cd0*/  ISETP.GT.AND P6, PT, R0, 0xf8, P0 ;  /* 0x000000f80000780c */ /* 0x000fe200007c4270 */
[----:B------:R-:W-:Y:S01]  /*20ce0*/  @P5 IMAD.MOV.U32 R7, RZ, RZ, R9 ;  /* 0x000000ffff075224 */ /* 0x000fe200078e0009 */
[----:B------:R-:W-:Y:S01]  /*20cf0*/  F2FP.TF32.F32.PACK_B R13, R13 ;  /* 0x0000000dff0d723e */ /* 0x000fe200024050ff */
[-C--:B------:R-:W-:Y:S01]  /*20d00*/  FMUL R147, R147, R2.reuse ;  /* 0x0000000293937220 */ /* 0x080fe20000400000 */
[-C--:B------:R-:W-:Y:S01]  /*20d10*/  FMUL R19, R148, R2.reuse ;  /* 0x0000000294137220 */ /* 0x080fe20000400000 */
[----:B------:R-:W-:Y:S01]  /*20d20*/  FMUL R149, R149, R2 ;  /* 0x0000000295957220 */ /* 0x000fe20000400000 */
[----:B------:R-:W-:Y:S01]  /*20d30*/  @P2 STG.E desc[UR44][R4.64+0x3c4], R145 ;  /* 0x0003c49104002986 */ /* 0x000fe2000c10192c */
[----:B------:R-:W-:-:S02]  /*20d40*/  ISETP.GT.AND P0, PT, R0, 0xf9, P0 ;  /* 0x000000f90000780c */ /* 0x000fc40000704270 */
[----:B------:R-:W-:Y:S01]  /*20d50*/  F2FP.TF32.F32.PACK_B R147, R147 ;  /* 0x00000093ff93723e */ /* 0x000fe200024050ff */
[----:B------:R0:W-:Y:S01]  /*20d60*/  @P5 STG.E desc[UR44][R6.64+0x3c0], R13 ;  /* 0x0003c00d06005986 */ /* 0x0001e2000c10192c */
[----:B------:R-:W-:Y:S01]  /*20d70*/  F2FP.TF32.F32.PACK_B R19, R19 ;  /* 0x00000013ff13723e */ /* 0x000fe200024050ff */
[-C--:B------:R-:W-:Y:S01]  /*20d80*/  FMUL R21, R150, R2.reuse ;  /* 0x0000000296157220 */ /* 0x080fe20000400000 */
[----:B------:R-:W-:Y:S01]  /*20d90*/  F2FP.TF32.F32.PACK_B R149, R149 ;  /* 0x00000095ff95723e */ /* 0x000fe200024050ff */
[----:B------:R-:W-:Y:S01]  /*20da0*/  FMUL R151, R151, R2 ;  /* 0x0000000297977220 */ /* 0x000fe20000400000 */
[----:B0-----:R-:W-:Y:S01]  /*20db0*/  @P4 MOV R6, R8 ;  /* 0x0000000800064202 */ /* 0x001fe20000000f00 */
[----:B------:R-:W-:Y:S01]  /*20dc0*/  @P4 IMAD.MOV.U32 R7, RZ, RZ, R9 ;  /* 0x000000ffff074224 */ /* 0x000fe200078e0009 */
[----:B------:R-:W-:-:S04]  /*20dd0*/  F2FP.TF32.F32.PACK_B R21, R21 ;  /* 0x00000015ff15723e */ /* 0x000fc800024050ff */
[----:B------:R-:W-:Y:S01]  /*20de0*/  @P4 STG.E desc[UR44][R6.64+0x3c4], R147 ;  /* 0x0003c49306004986 */ /* 0x000fe2000c10192c */
[----:B------:R-:W-:-:S03]  /*20df0*/  F2FP.TF32.F32.PACK_B R151, R151 ;  /* 0x00000097ff97723e */ /* 0x000fc600024050ff */
[----:B------:R-:W-:Y:S04]  /*20e00*/  @P3 STG.E desc[UR44][R4.64+0x3e0], R19 ;  /* 0x0003e01304003986 */ /* 0x000fe8000c10192c */
[----:B------:R0:W-:Y:S02]  /*20e10*/  @P1 STG.E desc[UR44][R4.64+0x3e4], R149 ;  /* 0x0003e49504001986 */ /* 0x0001e4000c10192c */
[----:B0-----:R-:W-:Y:S01]  /*20e20*/  @P6 IMAD.MOV.U32 R4, RZ, RZ, R8 ;  /* 0x000000ffff046224 */ /* 0x001fe200078e0008 */
[----:B------:R-:W-:-:S05]  /*20e30*/  @P6 MOV R5, R9 ;  /* 0x0000000900056202 */ /* 0x000fca0000000f00 */
[----:B------:R0:W-:Y:S04]  /*20e40*/  @P6 STG.E desc[UR44][R4.64+0x3e0], R21 ;  /* 0x0003e01504006986 */ /* 0x0001e8000c10192c */
[----:B------:R0:W-:Y:S02]  /*20e50*/  @P0 STG.E desc[UR44][R8.64+0x3e4], R151 ;  /* 0x0003e49708000986 */ /* 0x0001e4000c10192c */
.L_x_536:
[----:B------:R-:W-:Y:S05]  /*20e60*/  BSYNC B0 ;  /* 0x0000000000007941 */ /* 0x000fea0003800000 */
.L_x_28:
[----:B0---4-:R-:W4:Y:S01]  /*20e70*/  LDL.LU R4, [R1+0x200] ;  /* 0x0002000001047983 */ /* 0x011f220000300800 */
[----:B------:R-:W-:Y:S01]  /*20e80*/  ULDC UR4, c[0x0][0xc] ;  /* 0x0000030000047ab9 */ /* 0x000fe20000000800 */
[----:B------:R-:W-:Y:S01]  /*20e90*/  ULDC UR5, c[0x0][0x10] ;  /* 0x0000040000057ab9 */ /* 0x000fe20000000800 */
[----:B-----5:R-:W4:Y:S01]  /*20ea0*/  LDC R3, c[0x0][0x14] ;  /* 0x00000500ff037b82 */ /* 0x020f220000000800 */
[----:B------:R-:W-:Y:S01]  /*20eb0*/  UIMAD.WIDE.U32 UR4, UR4, UR5, URZ ;  /* 0x00000005040472a5 */ /* 0x000fe2000f8e003f */
[----:B------:R-:W-:Y:S01]  /*20ec0*/  IMAD.MOV.U32 R5, RZ, RZ, R17 ;  /* 0x000000ffff057224 */ /* 0x000fe200078e0011 */
[----:B------:R-:W-:Y:S01]  /*20ed0*/  UMOV UR41, 0xffffffff ;  /* 0xffffffff00297882 */ /* 0x000fe20000000000 */
[----:B------:R-:W-:Y:S01]  /*20ee0*/  UMOV UR42, 0xffffffff ;  /* 0xffffffff002a7882 */ /* 0x000fe20000000000 */
[----:B------:R-:W-:Y:S02]  /*20ef0*/  PRMT R0, RZ, 0x7610, R0 ;  /* 0x00007610ff007816 */ /* 0x000fe40000000000 */
[----:B----4-:R-:W-:-:S04]  /*20f00*/  IMAD.WIDE.U32 R4, R3, UR4, R4 ;  /* 0x0000000403047c25 */ /* 0x010fc8000f8e0004 */
[----:B------:R-:W-:Y:S01]  /*20f10*/  IMAD R3, R3, UR5, RZ ;  /* 0x0000000503037c24 */ /* 0x000fe2000f8e02ff */
[----:B------:R-:W-:Y:S01]  /*20f20*/  MOV R6, R4 ;  /* 0x0000000400067202 */ /* 0x000fe20000000f00 */
[----:B------:R-:W-:Y:S02]  /*20f30*/  ULDC.64 UR4, c[0x0][0x650] ;  /* 0x0001940000047ab9 */ /* 0x000fe40000000a00 */
[----:B------:R-:W-:Y:S01]  /*20f40*/  IMAD.IADD R17, R5, 0x1, R3 ;  /* 0x0000000105117824 */ /* 0x000fe200078e0203 */
[----:B------:R-:W-:Y:S01]  /*20f50*/  ISETP.GE.U32.AND P0, PT, R4, UR4, PT ;  /* 0x0000000404007c0c */ /* 0x000fe2000bf06070 */
[----:B------:R0:W-:Y:S03]  /*20f60*/  STL [R1+0x200], R6 ;  /* 0x0002000601007387 */ /* 0x0001e60000100800 */
[----:B------:R-:W-:-:S13]  /*20f70*/  ISETP.GE.U32.AND.EX P0, PT, R17, UR5, PT, P0 ;  /* 0x0000000511007c0c */ /* 0x000fda000bf06100 */
[----:B0-----:R-:W-:Y:S05]  /*20f80*/  @P0 BRA `(.L_x_537) ;  /* 0x0000000400880947 */ /* 0x001fea0003800000 */
[----:B------:R-:W0:Y:S01]  /*20f90*/  S2UR UR6, SR_CTAID.X ;  /* 0x00000000000679c3 */ /* 0x000e220000002500 */
[----:B------:R-:W-:Y:S01]  /*20fa0*/  ULDC.64 UR12, c[0x0][0x628] ;  /* 0x00018a00000c7ab9 */ /* 0x000fe20000000a00 */
[----:B------:R-:W-:Y:S01]  /*20fb0*/  ULDC UR4, c[0x0][0x150] ;  /* 0x0000540000047ab9 */ /* 0x000fe20000000800 */
[----:B------:R-:W-:Y:S01]  /*20fc0*/  ISETP.NE.U32.AND P0, PT, RZ, UR12, PT ;  /* 0x0000000cff007c0c */ /* 0x000fe2000bf05070 */
[----:B------:R-:W-:Y:S01]  /*20fd0*/  ULDC UR15, c[0x0][0x630] ;  /* 0x00018c00000f7ab9 */ /* 0x000fe20000000800 */
[C---:B------:R-:W-:Y:S01]  /*20fe0*/  R2UR UR16, R6.reuse ;  /* 0x00000000061072ca */ /* 0x040fe200000e0000 */
[----:B------:R-:W-:Y:S01]  /*20ff0*/  ULDC UR19, c[0x0][0x154] ;  /* 0x0000550000137ab9 */ /* 0x000fe20000000800 */
[----:B------:R-:W-:Y:S01]  /*21000*/  ISETP.NE.AND.EX P0, PT, RZ, UR13, PT, P0 ;  /* 0x0000000dff007c0c */ /* 0x000fe2000bf05300 */
[----:B------:R-:W4:Y:S01]  /*21010*/  S2UR UR18, SR_CTAID.Y ;  /* 0x00000000001279c3 */ /* 0x000f220000002600 */
[----:B------:R-:W-:Y:S02]  /*21020*/  R2UR UR17, R17 ;  /* 0x00000000111172ca */ /* 0x000fe400000e0000 */
[----:B------:R-:W-:-:S02]  /*21030*/  R2UR UR10, R6 ;  /* 0x00000000060a72ca */ /* 0x000fc400000e0000 */
[----:B------:R-:W-:Y:S02]  /*21040*/  R2UR UR11, R17 ;  /* 0x00000000110b72ca */ /* 0x000fe400000e0000 */
[----:B0-----:R-:W-:-:S05]  /*21050*/  I2FP.F32.U32 R0, UR6 ;  /* 0x0000000600007c45 */ /* 0x001fca0008201000 */
[----:B------:R-:W-:-:S04]  /*21060*/  FMUL R0, R0, UR4 ;  /* 0x0000000400007c20 */ /* 0x000fc80008400000 */
[----:B------:R0:W0:Y:S01]  /*21070*/  F2I.U32.TRUNC.NTZ R3, R0 ;  /* 0x0000000000037305 */ /* 0x000022000020f000 */
[----:B----4-:R-:W-:Y:S05]  /*21080*/  @!P0 BRA `(.L_x_538) ;  /* 0x0000000000308947 */ /* 0x010fea0003800000 */
        /* <DEDUP_REMOVED lines=12> */
.L_x_538:
[----:B------:R-:W-:Y:S01]  /*21150*/  USHF.R.U64 UR42, UR10, UR15, UR11 ;  /* 0x0000000f0a2a7299 */ /* 0x000fe2000800120b */
[----:B0-----:R-:W-:Y:S01]  /*21160*/  I2FP.F32.U32 R0, UR18 ;  /* 0x0000001200007c45 */ /* 0x001fe20008201000 */
[----:B------:R-:W-:Y:S02]  /*21170*/  USHF.R.U32.HI UR4, URZ, UR15, UR11 ;  /* 0x0000000f3f047299 */ /* 0x000fe4000801160b */
        /* <DEDUP_REMOVED lines=8> */
[----:B------:R-:W-:Y:S01]  /*21200*/  UIMAD.WIDE.U32 UR8, UR10, UR12, UR8 ;  /* 0x0000000c0a0872a5 */ /* 0x000fe2000f8e0008 */
[----:B------:R-:W-:Y:S01]  /*21210*/  R2UR UR12, R3 ;  /* 0x00000000030c72ca */ /* 0x000fe200000e0000 */
[----:B------:R-:W-:Y:S01]  /*21220*/  UIMAD UR10, UR10, UR13, UR4 ;  /* 0x0000000d0a0a72a4 */ /* 0x000fe2000f8e0204 */
[----:B------:R-:W-:Y:S01]  /*21230*/  ULDC UR11, c[0x0][0x618] ;  /* 0x00018600000b7ab9 */ /* 0x000fe20000000800 */
[----:B------:R-:W-:Y:S02]  /*21240*/  ULDC UR21, c[0x0][0x658] ;  /* 0x0001960000157ab9 */ /* 0x000fe40000000800 */
[----:B------:R-:W-:Y:S01]  /*21250*/  UIADD3 UR9, UR9, UR10, URZ ;  /* 0x0000000a09097290 */ /* 0x000fe2000fffe03f */
[----:B------:R-:W-:Y:S01]  /*21260*/  UMOV UR15, 0xffffffff ;  /* 0xffffffff000f7882 */ /* 0x000fe20000000000 */
[----:B------:R-:W-:Y:S01]  /*21270*/  ULDC.64 UR4, c[0x0][0x640] ;  /* 0x0001900000047ab9 */ /* 0x000fe20000000a00 */
[----:B------:R-:W-:Y:S01]  /*21280*/  USHF.L.U32 UR15, UR15, UR21, URZ ;  /* 0x000000150f0f7299 */ /* 0x000fe2000800063f */
[----:B------:R-:W-:Y:S01]  /*21290*/  ISETP.NE.U32.AND P0, PT, RZ, UR4, PT ;  /* 0x00000004ff007c0c */ /* 0x000fe2000bf05070 */
[----:B------:R-:W-:-:S02]  /*212a0*/  USHF.R.U64 UR16, UR8, UR11, UR9 ;  /* 0x0000000b08107299 */ /* 0x000fc40008001209 */
[----:B------:R-:W-:Y:S01]  /*212b0*/  USHF.R.U32.HI UR8, URZ, UR11, UR9 ;  /* 0x0000000b3f087299 */ /* 0x000fe20008011609 */
[----:B0-----:R-:W-:Y:S01]  /*212c0*/  R2UR UR14, R0 ;  /* 0x00000000000e72ca */ /* 0x001fe200000e0000 */
[----:B------:R-:W-:Y:S01]  /*212d0*/  ULDC UR17, c[0x0][0x608] ;  /* 0x0001820000117ab9 */ /* 0x000fe20000000800 */
[----:B------:R-:W-:Y:S01]  /*212e0*/  ULOP3.LUT UR40, URZ, UR15, URZ, 0x33, !UPT ;  /* 0x0000000f3f287292 */ /* 0x000fe2000f8e333f */
[----:B------:R-:W-:Y:S01]  /*212f0*/  ISETP.NE.AND.EX P0, PT, RZ, UR5, PT, P0 ;  /* 0x00000005ff007c0c */ /* 0x000fe2000bf05300 */
[----:B------:R-:W-:Y:S02]  /*21300*/  USHF.R.U64 UR15, UR16, UR17, UR8 ;  /* 0x00000011100f7299 */ /* 0x000fe40008001208 */
[----:B------:R-:W-:Y:S02]  /*21310*/  USHF.R.U32.HI UR8, URZ, UR17, UR8 ;  /* 0x000000113f087299 */ /* 0x000fe40008011608 */
[----:B------:R-:W-:Y:S02]  /*21320*/  UIADD3 UR12, -UR12, URZ, URZ ;  /* 0x0000003f0c0c7290 */ /* 0x000fe4000fffe13f */
[----:B------:R-:W-:Y:S01]  /*21330*/  USHF.R.U64 UR17, UR15, UR21, UR8 ;  /* 0x000000150f117299 */ /* 0x000fe20008001208 */
[----:B------:R-:W-:Y:S01]  /*21340*/  UMOV UR19, 0x1 ;  /* 0x0000000100137882 */ /* 0x000fe20000000000 */
[----:B------:R-:W-:Y:S01]  /*21350*/  ULDC UR13, c[0x0][0x144] ;  /* 0x00005100000d7ab9 */ /* 0x000fe20000000800 */
[----:B------:R-:W-:Y:S01]  /*21360*/  ULDC UR7, c[0x0][0x600] ;  /* 0x0001800000077ab9 */ /* 0x000fe20000000800 */
[----:B------:R-:W-:-:S02]  /*21370*/  USHF.L.U32 UR24, UR19, UR21, URZ ;  /* 0x0000001513187299 */ /* 0x000fc4000800063f */
[----:B------:R-:W-:Y:S02]  /*21380*/  USHF.R.U32.HI UR8, URZ, UR21, UR8 ;  /* 0x000000153f087299 */ /* 0x000fe40008011608 */
[----:B------:R-:W-:Y:S02]  /*21390*/  UIMAD UR21, UR13, UR12, UR6 ;  /* 0x0000000c0d1572a4 */ /* 0x000fe4000f8e0206 */
[----:B------:R-:W-:Y:S02]  /*213a0*/  UIADD3 UR20, UR7, -0x1, URZ ;  /* 0xffffffff07147890 */ /* 0x000fe4000fffe03f */
[----:B------:R-:W-:Y:S01]  /*213b0*/  UIADD3 UR19, -UR14, URZ, URZ ;  /* 0x0000003f0e137290 */ /* 0x000fe2000fffe13f */
        /* <DEDUP_REMOVED lines=17> */
.L_x_539:
[----:B------:R-:W-:Y:S01]  /*214d0*/  UISETP.NE.AND UP0, UPT, UR39, URZ, UPT ;  /* 0x0000003f2700728c */ /* 0x000fe2000bf05270 */
[----:B------:R-:W-:Y:S01]  /*214e0*/  IMAD.MOV.U32 R0, RZ, RZ, 0x1 ;  /* 0x00000001ff007424 */ /* 0x000fe200078e00ff */
[----:B------:R-:W-:Y:S02]  /*214f0*/  USHF.R.U64 UR4, UR6, UR22, UR8 ;  /* 0x0000001606047299 */ /* 0x000fe40008001208 */
[----:B------:R-:W-:Y:S02]  /*21500*/  ULOP3.LUT UR40, UR15, UR40, URZ, 0xc0, !UPT ;  /* 0x000000280f287292 */ /* 0x000fe4000f8ec03f */
[----:B------:R-:W-:Y:S02]  /*21510*/  UIADD3 UR5, -UR4, URZ, URZ ;  /* 0x0000003f04057290 */ /* 0x000fe4000fffe13f */
[----:B------:R-:W-:Y:S02]  /*21520*/  UIMAD UR40, UR24, UR4, UR40 ;  /* 0x00000004182872a4 */ /* 0x000fe4000f8e0228 */
[----:B------:R-:W-:-:S02]  /*21530*/  ULOP3.LUT UR16, UR16, UR20, URZ, 0xc0, !UPT ;  /* 0x0000001410107292 */ /* 0x000fc4000f8ec03f */
[----:B------:R-:W-:Y:S02]  /*21540*/  @UP0 UIMAD UR21, UR25, UR19, UR18 ;  /* 0x00000013191502a4 */ /* 0x000fe4000f8e0212 */
[----:B------:R-:W-:-:S03]  /*21550*/  UIMAD UR4, UR5, UR23, UR17 ;  /* 0x00000017050472a4 */ /* 0x000fc6000f8e0211 */
[----:B------:R-:W-:Y:S01]  /*21560*/  ULDC UR5, c[0x0][0x610] ;  /* 0x0001840000057ab9 */ /* 0x000fe20000000800 */
[----:B------:R-:W-:Y:S02]  /*21570*/  UIMAD UR4, UR4, UR7, UR16 ;  /* 0x00000007040472a4 */ /* 0x000fe4000f8e0210 */
[----:B------:R-:W-:-:S04]  /*21580*/  UIMAD UR40, UR40, UR5, UR21 ;  /* 0x00000005282872a4 */ /* 0x000fc8000f8e0215 */
[----:B------:R-:W-:Y:S02]  /*21590*/  USEL UR41, UR4, UR40, !UP0 ;  /* 0x0000002804297287 */ /* 0x000fe4000c000000 */
[----:B------:R-:W-:-:S12]  /*215a0*/  USEL UR40, UR40, UR4, !UP0 ;  /* 0x0000000428287287 */ /* 0x000fd8000c000000 */
.L_x_537:
[----:B------:R-:W-:-:S13]  /*215b0*/  LOP3.LUT P0, RZ, R0, 0xff, RZ, 0xc0, !PT ;  /* 0x000000ff00ff7812 */ /* 0x000fda000780c0ff */
[----:B------:R-:W-:Y:S05]  /*215c0*/  @P0 BRA `(.L_x_540) ;  /* 0xfffffdf800bc0947 */ /* 0x000fea000383ffff */
[----:B------:R-:W-:Y:S05]  /*215d0*/  EXIT ;  /* 0x000000000000794d */ /* 0x000fea0003800000 */
.L_x_3:
[----:B------:R-:W2:Y:S01]  /*215e0*/  LDL R4, [R1+0x200] ;  /* 0x0002000001047983 */ /* 0x000ea20000100800 */
[----:B------:R-:W-:Y:S01]  /*215f0*/  ULDC.64 UR8, c[0x0][0x650] ;  /* 0x0001940000087ab9 */ /* 0x000fe20000000a00 */
[----:B------:R-:W-:Y:S01]  /*21600*/  PRMT R0, RZ, 0x7610, R0 ;  /* 0x00007610ff007816 */ /* 0x000fe20000000000 */
[----:B------:R-:W-:Y:S01]  /*21610*/  IMAD.MOV.U32 R3, RZ, RZ, -0x1 ;  /* 0xffffffffff037424 */ /* 0x000fe200078e00ff */
[----:B------:R-:W-:Y:S01]  /*21620*/  MOV R2, 0xffffffff ;  /* 0xffffffff00027802 */ /* 0x000fe20000000f00 */
[----:B------:R-:W-:Y:S01]  /*21630*/  IMAD.MOV.U32 R10, RZ, RZ, -0x1 ;  /* 0xffffffffff0a7424 */ /* 0x000fe200078e00ff */
[----:B--2---:R-:W-:-:S04]  /*21640*/  ISETP.GE.U32.AND P0, PT, R4, UR8, PT ;  /* 0x0000000804007c0c */ /* 0x004fc8000bf06070 */
[----:B------:R-:W-:-:S13]  /*21650*/  ISETP.GE.U32.AND.EX P0, PT, R17, UR9, PT, P0 ;  /* 0x0000000911007c0c */ /* 0x000fda000bf06100 */
[----:B------:R-:W-:Y:S05]  /*21660*/  @P0 BRA `(.L_x_541) ;  /* 0x00000004008c0947 */ /* 0x000fea0003800000 */
[----:B------:R-:W-:Y:S01]  /*21670*/  I2FP.F32.U32 R0, UR4 ;  /* 0x0000000400007c45 */ /* 0x000fe20008201000 */
[----:B0-----:R-:W-:Y:S01]  /*21680*/  ULDC.64 UR16, c[0x0][0x628] ;  /* 0x00018a0000107ab9 */ /* 0x001fe20000000a00 */
        /* <DEDUP_REMOVED lines=24> */
.L_x_542:
        /* <DEDUP_REMOVED lines=24> */
[----:B------:R-:W-:Y:S01]  /*21990*/  UMOV UR19, 0x1 ;  /* 0x0000000100137882 */ /* 0x000fe20000000000 */
[----:B------:R-:W-:Y:S01]  /*219a0*/  ULDC UR20, c[0x0][0x608] ;  /* 0x0001820000147ab9 */ /* 0x000fe20000000800 */
[----:B------:R-:W-:Y:S01]  /*219b0*/  USHF.L.U32 UR26, UR19, UR23, URZ ;  /* 0x00000017131a7299 */ /* 0x000fe2000800063f */
[----:B------:R-:W-:Y:S01]  /*219c0*/  ISETP.NE.AND.EX P0, PT, RZ, UR9, PT, P0 ;  /* 0x00000009ff007c0c */ /* 0x000fe2000bf05300 */
[----:B------:R-:W-:Y:S02]  /*219d0*/  USHF.R.U64 UR19, UR18, UR20, UR11 ;  /* 0x0000001412137299 */ /* 0x000fe4000800120b */
[----:B------:R-:W-:Y:S02]  /*219e0*/  USHF.R.U32.HI UR11, URZ, UR20, UR11 ;  /* 0x000000143f0b7299 */ /* 0x000fe4000801160b */
[----:B------:R-:W-:-:S02]  /*219f0*/  UIADD3 UR15, -UR15, URZ, URZ ;  /* 0x0000003f0f0f7290 */ /* 0x000fc4000fffe13f */
[----:B------:R-:W-:Y:S01]  /*21a00*/  USHF.R.U64 UR20, UR19, UR23, UR11 ;  /* 0x0000001713147299 */ /* 0x000fe2000800120b */
[----:B------:R-:W-:Y:S01]  /*21a10*/  ULDC UR16, c[0x0][0x144] ;  /* 0x0000510000107ab9 */ /* 0x000fe20000000800 */
[----:B------:R-:W-:Y:S01]  /*21a20*/  ULDC UR6, c[0x0][0x600] ;  /* 0x0001800000067ab9 */ /* 0x000fe20000000800 */
[----:B------:R-:W-:Y:S02]  /*21a30*/  USHF.R.U32.HI UR11, URZ, UR23, UR11 ;  /* 0x000000173f0b7299 */ /* 0x000fe4000801160b */
[----:B------:R-:W-:Y:S02]  /*21a40*/  UIMAD UR23, UR16, UR15, UR4 ;  /* 0x0000000f101772a4 */ /* 0x000fe4000f8e0204 */
[----:B------:R-:W-:Y:S02]  /*21a50*/  UIADD3 UR22, UR6, -0x1, URZ ;  /* 0xffffffff06167890 */ /* 0x000fe4000fffe03f */
[----:B------:R-:W-:Y:S02]  /*21a60*/  ULOP3.LUT UR27, URZ, UR13, URZ, 0x33, !UPT ;  /* 0x0000000d3f1b7292 */ /* 0x000fe4000f8e333f */
        /* <DEDUP_REMOVED lines=18> */
.L_x_543:
[----:B------:R-:W-:Y:S01]  /*21b90*/  UISETP.NE.AND UP0, UPT, UR39, URZ, UPT ;  /* 0x0000003f2700728c */ /* 0x000fe2000bf05270 */
[----:B------:R-:W-:Y:S01]  /*21ba0*/  IMAD.MOV.U32 R0, RZ, RZ, 0x1 ;  /* 0x00000001ff007424 */ /* 0x000fe200078e00ff */
[----:B------:R-:W-:Y:S01]  /*21bb0*/  USHF.R.U64 UR8, UR4, UR24, UR11 ;  /* 0x0000001804087299 */ /* 0x000fe2000800120b */
[----:B------:R-:W-:Y:S01]  /*21bc0*/  MOV R10, UR5 ;  /* 0x00000005000a7c02 */ /* 0x000fe20008000f00 */
[----:B------:R-:W-:Y:S02]  /*21bd0*/  ULOP3.LUT UR4, UR19, UR27, URZ, 0xc0, !UPT ;  /* 0x0000001b13047292 */ /* 0x000fe4000f8ec03f */
[----:B------:R-:W-:Y:S02]  /*21be0*/  ULOP3.LUT UR18, UR18, UR22, URZ, 0xc0, !UPT ;  /* 0x0000001612127292 */ /* 0x000fe4000f8ec03f */
[----:B------:R-:W-:-:S03]  /*21bf0*/  UIMAD UR4, UR26, UR8, UR4 ;  /* 0x000000081a0472a4 */ /* 0x000fc6000f8e0204 */
[----:B------:R-:W-:Y:S02]  /*21c00*/  @UP0 UIMAD UR23, UR28, UR21, UR7 ;  /* 0x000000151c1702a4 */ /* 0x000fe4000f8e0207 */
[----:B------:R-:W-:-:S03]  /*21c10*/  UIADD3 UR7, -UR8, URZ, URZ ;  /* 0x0000003f08077290 */ /* 0x000fc6000fffe13f */
[----:B------:R-:W-:Y:S01]  /*21c20*/  ULDC UR8, c[0x0][0x610] ;  /* 0x0001840000087ab9 */ /* 0x000fe20000000800 */
[----:B------:R-:W-:Y:S02]  /*21c30*/  UIMAD UR7, UR7, UR25, UR20 ;  /* 0x00000019070772a4 */ /* 0x000fe4000f8e0214 */
[----:B------:R-:W-:Y:S02]  /*21c40*/  UIMAD UR4, UR4, UR8, UR23 ;  /* 0x00000008040472a4 */ /* 0x000fe4000f8e0217 */
[----:B------:R-:W-:-:S04]  /*21c50*/  UIMAD UR7, UR7, UR6, UR18 ;  /* 0x00000006070772a4 */ /* 0x000fc8000f8e0212 */
[----:B------:R-:W-:Y:S02]  /*21c60*/  USEL UR6, UR7, UR4, !UP0 ;  /* 0x0000000407067287 */ /* 0x000fe4000c000000 */
[----:B------:R-:W-:-:S04]  /*21c70*/  USEL UR4, UR4, UR7, !UP0 ;  /* 0x0000000704047287 */ /* 0x000fc8000c000000 */
[----:B------:R-:W-:Y:S02]  /*21c80*/  IMAD.U32 R2, RZ, RZ, UR6 ;  /* 0x00000006ff027e24 */ /* 0x000fe4000f8e00ff */
[----:B------:R-:W-:-:S07]  /*21c90*/  IMAD.U32 R3, RZ, RZ, UR4 ;  /* 0x00000004ff037e24 */ /* 0x000fce000f8e00ff */
.L_x_541:
[----:B------:R-:W-:-:S08]  /*21ca0*/  NOP ;  /* 0x0000000000007918 */ /* 0x000fd00000000000 */
[----:B0-----:R-:W0:-:S00]  /*21cb0*/  USETMAXREG.DEALLOC.CTAPOOL 0x18 ;  /* 0x00000018000079c8 */ /* 0x001e0000080e0500 */
[----:B------:R-:W-:-:S13]  /*21cc0*/  ISETP.NE.AND P0, PT, RZ, UR10, PT ;  /* 0x0000000aff007c0c */ /* 0x000fda000bf05270 */
[----:B------:R-:W-:Y:S05]  /*21cd0*/  @P0 EXIT ;  /* 0x000000000000094d */ /* 0x000fea0003800000 */
[----:B0-----:R-:W-:Y:S01]  /*21ce0*/  LOP3.LUT P0, RZ, R0, 0xff, RZ, 0xc0, !PT ;  /* 0x000000ff00ff7812 */ /* 0x001fe2000780c0ff */
[----:B------:R-:W-:Y:S01]  /*21cf0*/  IMAD.MOV.U32 R6, RZ, RZ, RZ ;  /* 0x000000ffff067224 */ /* 0x000fe200078e00ff */
[----:B------:R-:W-:-:S11]  /*21d00*/  MOV R7, 0x1 ;  /* 0x0000000100077802 */ /* 0x000fd60000000f00 */
[----:B------:R-:W-:Y:S05]  /*21d10*/  @!P0 BRA `(.L_x_544) ;  /* 0x0000000c00848947 */ /* 0x000fea0003800000 */
[----:B------:R-:W0:Y:S01]  /*21d20*/  LDC R0, c[0x0][0x28c] ;  /* 0x0000a300ff007b82 */ /* 0x000e220000000800 */
[----:B------:R-:W1:Y:S01]  /*21d30*/  S2R R4, SR_TID.X ;  /* 0x0000000000047919 */ /* 0x000e620000002100 */
[----:B------:R-:W-:Y:S01]  /*21d40*/  ULDC UR5, c[0x0][0x658] ;  /* 0x0001960000057ab9 */ /* 0x000fe20000000800 */
[----:B------:R-:W-:Y:S01]  /*21d50*/  UMOV UR7, 0xffffffff ;  /* 0xffffffff00077882 */ /* 0x000fe20000000000 */
[----:B------:R-:W-:Y:S01]  /*21d60*/  ULDC UR6, c[0x0][0xc] ;  /* 0x0000030000067ab9 */ /* 0x000fe20000000800 */
[----:B------:R-:W-:Y:S01]  /*21d70*/  USHF.L.U32 UR9, UR7, UR5, URZ ;  /* 0x0000000507097299 */ /* 0x000fe2000800063f */
[----:B------:R-:W-:Y:S01]  /*21d80*/  BSSY B0, `(.L_x_544) ;  /* 0x00000da000007945 */ /* 0x000fe20003800000 */
[----:B------:R-:W-:Y:S01]  /*21d90*/  UMOV UR8, 0x1 ;  /* 0x0000000100087882 */ /* 0x000fe20000000000 */
[----:B------:R-:W-:Y:S01]  /*21da0*/  ULDC UR7, c[0x0][0x10] ;  /* 0x0000040000077ab9 */ /* 0x000fe20000000800 */
[----:B------:R-:W-:Y:S01]  /*21db0*/  USHF.L.U32 UR5, UR8, UR5, URZ ;  /* 0x0000000508057299 */ /* 0x000fe2000800063f */
[----:B------:R-:W-:Y:S01]  /*21dc0*/  MOV R9, 0x1 ;  /* 0x0000000100097802 */ /* 0x000fe20000000f00 */
[----:B------:R-:W-:Y:S01]  /*21dd0*/  UIMAD.WIDE.U32 UR6, UR6, UR7, URZ ;  /* 0x00000007060672a5 */ /* 0x000fe2000f8e003f */
[----:B------:R-:W-:Y:S01]  /*21de0*/  IMAD.MOV.U32 R7, RZ, RZ, 0x1 ;  /* 0x00000001ff077424 */ /* 0x000fe200078e00ff */
[----:B------:R-:W-:Y:S01]  /*21df0*/  ULDC UR8, c[0x0][0x14] ;  /* 0x0000050000087ab9 */ /* 0x000fe20000000800 */
[----:B------:R-:W-:Y:S01]  /*21e00*/  IMAD.MOV.U32 R6, RZ, RZ, RZ ;  /* 0x000000ffff067224 */ /* 0x000fe200078e00ff */
[----:B------:R-:W-:-:S02]  /*21e10*/  UIMAD.WIDE.U32 UR30, UR6, UR8, URZ ;  /* 0x00000008061e72a5 */ /* 0x000fc4000f8e003f */
[----:B------:R-:W-:Y:S01]  /*21e20*/  UIMAD UR7, UR7, UR8, URZ ;  /* 0x00000008070772a4 */ /* 0x000fe2000f8e023f */
[----:B------:R-:W-:Y:S01]  /*21e30*/  ULDC UR4, c[0x0][0x600] ;  /* 0x0001800000047ab9 */ /* 0x000fe20000000800 */
[----:B------:R-:W-:Y:S02]  /*21e40*/  ULOP3.LUT UR13, UR38, 0x2, URZ, 0xfc, !UPT ;  /* 0x00000002260d7892 */ /* 0x000fe4000f8efc3f */
[----:B------:R-:W-:Y:S01]  /*21e50*/  UIADD3 UR4, UR4, -0x1, URZ ;  /* 0xffffffff04047890 */ /* 0x000fe2000fffe03f */
[----:B0-----:R-:W-:Y:S01]  /*21e60*/  VIADD R0, R0, 0x3f ;  /* 0x0000003f00007836 */ /* 0x001fe20000000000 */
[----:B------:R-:W-:Y:S02]  /*21e70*/  ULOP3.LUT UR6, URZ, UR9, URZ, 0x33, !UPT ;  /* 0x000000093f067292 */ /* 0x000fe4000f8e333f */
[----:B------:R-:W-:Y:S02]  /*21e80*/  UIADD3 UR7, UR31, UR7, URZ ;  /* 0x000000071f077290 */ /* 0x000fe4000fffe03f */
[----:B------:R-:W-:Y:S01]  /*21e90*/  SHF.R.S32.HI R5, RZ, 0x1f, R0 ;  /* 0x0000001fff057819 */ /* 0x000fe20000011400 */
[----:B------:R-:W-:-:S03]  /*21ea0*/  ULDC.64 UR40, c[0x0][0x198] ;  /* 0x0000660000287ab9 */ /* 0x000fc60000000a00 */
[----:B------:R-:W-:Y:S02]  /*21eb0*/  LEA.HI R0, R5, R0, RZ, 0x6 ;  /* 0x0000000005007211 */ /* 0x000fe400078f30ff */
[C---:B-1----:R-:W-:Y:S02]  /*21ec0*/  LOP3.LUT P3, RZ, R4.reuse, 0x7f, RZ, 0xc0, !PT ;  /* 0x0000007f04ff7812 */ /* 0x042fe4000786c0ff */
[----:B------:R-:W-:Y:S02]  /*21ed0*/  LOP3.LUT P0, RZ, R4, 0x1f, RZ, 0xc0, !PT ;  /* 0x0000001f04ff7812 */ /* 0x000fe4000780c0ff */
[----:B------:R-:W-:Y:S02]  /*21ee0*/  SHF.R.S32.HI R0, RZ, 0x6, R0 ;  /* 0x00000006ff007819 */ /* 0x000fe40000011400 */
[----:B------:R-:W-:Y:S02]  /*21ef0*/  PLOP3.LUT P0, PT, P0, P3, PT, 0x8a, 0x0 ;  /* 0x000000000000781c */ /* 0x000fe40000707172 */
[----:B------:R-:W-:-:S11]  /*21f00*/  IADD3 R16, R0, 0x1, RZ ;  /* 0x0000000100107810 */ /* 0x000fd60007ffe0ff */
.L_x_556:
[----:B------:R-:W-:-:S03]  /*21f10*/  UMOV UR8, 0xffffffff ;  /* 0xffffffff00087882 */ /* 0x000fc60000000000 */
[----:B------:R-:W-:Y:S05]  /*21f20*/  BRA.DIV UR8, `(.L_x_545) ;  /* 0x0000000e08a87947 */ /* 0x000fea000b800000 */
[----:B------:R-:W-:-:S13]  /*21f30*/  ELECT P6, URZ, PT ;  /* 0x00000000003f782f */ /* 0x000fda00038c0000 */
.L_x_565:
[----:B------:R-:W0:Y:S01]  /*21f40*/  LDC R4, c[0x0][0x28c] ;  /* 0x0000a300ff047b82 */ /* 0x000e220000000800 */
[----:B------:R-:W-:Y:S01]  /*21f50*/  BSSY B1, `(.L_x_546) ;  /* 0x0000042000017945 */ /* 0x000fe20003800000 */
[----:B0-----:R-:W-:-:S13]  /*21f60*/  ISETP.LT.OR P6, PT, R4, 0x1, !P6 ;  /* 0x000000010400780c */ /* 0x001fda00077c1670 */
[----:B------:R-:W-:Y:S05]  /*21f70*/  @P6 BRA `(.L_x_547) ;  /* 0x0000000000fc6947 */ /* 0x000fea0003800000 */
[----:B------:R-:W-:Y:S01]  /*21f80*/  IMAD.SHL.U32 R5, R2, 0x100, RZ ;  /* 0x0000010002057824 */ /* 0x000fe200078e00ff */
[----:B------:R-:W-:Y:S01]  /*21f90*/  MOV R13, RZ ;  /* 0x000000ff000d7202 */ /* 0x000fe20000000f00 */
[----:B------:R-:W-:Y:S01]  /*21fa0*/  IMAD.SHL.U32 R3, R3, 0x100, RZ ;  /* 0x0000010003037824 */ /* 0x000fe200078e00ff */
[----:B------:R-:W-:Y:S01]  /*21fb0*/  MOV R8, R6 ;  /* 0x0000000600087202 */ /* 0x000fe20000000f00 */
[----:B------:R-:W-:Y:S02]  /*21fc0*/  IMAD.MOV.U32 R4, RZ, RZ, R16 ;  /* 0x000000ffff047224 */ /* 0x000fe400078e0010 */
[----:B------:R-:W-:-:S07]  /*21fd0*/  IMAD.MOV.U32 R2, RZ, RZ, R7 ;  /* 0x000000ffff027224 */ /* 0x000fce00078e0007 */
.L_x_551:
[----:B------:R-:W0:Y:S01]  /*21fe0*/  S2R R12, SR_CgaCtaId ;  /* 0x00000000000c7919 */ /* 0x000e220000008800 */
[----:B------:R-:W-:-:S04]  /*21ff0*/  MOV R11, 0x400 ;  /* 0x00000400000b7802 */ /* 0x000fc80000000f00 */
[----:B0-----:R-:W-:Y:S02]  /*22000*/  LEA R15, R12, R11, 0x18 ;  /* 0x0000000b0c0f7211 */ /* 0x001fe400078ec0ff */
[----:B------:R-:W-:Y:S01]  /*22010*/  SHF.L.U32 R11, R2, 0x1f, RZ ;  /* 0x0000001f020b7819 */ /* 0x000fe200000006ff */
[----:B------:R-:W0:Y:S02]  /*22020*/  @!P3 LDC R12, c[0x0][0x500] ;  /* 0x00014000ff0cbb82 */ /* 0x000e240000000800 */
[----:B------:R-:W-:-:S04]  /*22030*/  IMAD R14, R8, 0x8, R15 ;  /* 0x00000008080e7824 */ /* 0x000fc800078e020f */
[----:B------:R-:W1:Y:S02]  /*22040*/  SYNCS.PHASECHK.TRANS64.TRYWAIT P1, [R14+URZ+0x10], R11 ;  /* 0x0000100b0e0075a7 */ /* 0x000e64000802017f */
[----:B-1----:R-:W-:Y:S05]  /*22050*/  @!P1 BRA `(.L_x_548) ;  /* 0x0000000c007c9947 */ /* 0x002fea0003800000 */
.L_x_566:
[----:B------:R-:W-:Y:S01]  /*22060*/  UPRMT UR8, UR13, 0x9910, URZ ;  /* 0x000099100d087896 */ /* 0x000fe2000800003f */
[----:B0-----:R0:W-:Y:S03]  /*22070*/  @!P3 SYNCS.ARRIVE.TRANS64 RZ, [R14+URZ], R12 ;  /* 0x0000000c0effb9a7 */ /* 0x0011e6000800003f */
[----:B------:R-:W-:-:S06]  /*22080*/  UISETP.NE.AND UP0, UPT, UR8, 0x2, UPT ;  /* 0x000000020800788c */ /* 0x000fcc000bf05270 */
[----:B------:R-:W-:-:S13]  /*22090*/  PLOP3.LUT P1, PT, PT, PT, UP0, 0x80, 0x0 ;  /* 0x000000000000781c */ /* 0x000fda0003f2f008 */
[----:B0-----:R-:W-:Y:S05]  /*220a0*/  @P1 BRA `(.L_x_549) ;  /* 0x0000000000041947 */ /* 0x001fea0003800000 */
[----:B------:R-:W-:Y:S01]  /*220b0*/  BPT.TRAP 0x1 ;  /* 0x000000040000795c */ /* 0x000fe20000300000 */
.L_x_549:
[----:B------:R-:W-:Y:S05]  /*220c0*/  @P0 BRA `(.L_x_550) ;  /* 0x0000000000040947 */ /* 0x000fea0003800000 */
[----:B------:R-:W-:Y:S01]  /*220d0*/  BPT.TRAP 0x1 ;  /* 0x000000040000795c */ /* 0x000fe20000300000 */
.L_x_550:
[----:B------:R-:W-:Y:S01]  /*220e0*/  IMAD R15, R8, 0x10000, R15 ;  /* 0x00010000080f7824 */ /* 0x000fe200078e020f */
[----:B------:R-:W-:Y:S01]  /*220f0*/  R2UR UR34, R13 ;  /* 0x000000000d2272ca */ /* 0x000fe200000e0000 */
[----:B------:R-:W-:Y:S01]  /*22100*/  VIADD R4, R4, 0xffffffff ;  /* 0xffffffff04047836 */ /* 0x000fe20000000000 */
[----:B------:R-:W-:Y:S01]  /*22110*/  R2UR UR33, R14 ;  /* 0x000000000e2172ca */ /* 0x000fe200000e0000 */
[----:B------:R-:W-:Y:S01]  /*22120*/  UIADD3 UR14, UP0, UR40, 0xf0, URZ ;  /* 0x000000f0280e7890 */ /* 0x000fe2000ff1e03f */
[----:B------:R-:W-:Y:S01]  /*22130*/  R2UR UR8, R15 ;  /* 0x000000000f0872ca */ /* 0x000fe200000e0000 */
[----:B------:R-:W-:Y:S01]  /*22140*/  UIADD3 UR42, UP1, UR40, 0x1f0, URZ ;  /* 0x000001f0282a7890 */ /* 0x000fe2000ff3e03f */
[----:B------:R-:W-:Y:S01]  /*22150*/  R2UR UR35, R3 ;  /* 0x00000000032372ca */ /* 0x000fe200000e0000 */
[----:B------:R-:W-:Y:S01]  /*22160*/  UIADD3.X UR15, URZ, UR41, URZ, UP0, !UPT ;  /* 0x000000293f0f7290 */ /* 0x000fe200087fe43f */
[----:B------:R-:W-:Y:S01]  /*22170*/  R2UR UR36, R10 ;  /* 0x000000000a2472ca */ /* 0x000fe200000e0000 */
[----:B------:R-:W-:Y:S01]  /*22180*/  UIADD3.X UR43, URZ, UR41, URZ, UP1, !UPT ;  /* 0x000000293f2b7290 */ /* 0x000fe20008ffe43f */
[----:B------:R-:W-:Y:S01]  /*22190*/  R2UR UR19, R5 ;  /* 0x00000000051372ca */ /* 0x000fe200000e0000 */
[----:B------:R-:W-:Y:S01]  /*221a0*/  UMOV UR22, 0x0 ;  /* 0x0000000000167882 */ /* 0x000fe20000000000 */
[----:B------:R-:W-:Y:S01]  /*221b0*/  ISETP.GT.AND P2, PT, R4, 0x1, PT ;  /* 0x000000010400780c */ /* 0x000fe20003f44270 */
[----:B------:R-:W-:Y:S01]  /*221c0*/  UIADD3 UR26, UR34, 0x20, URZ ;  /* 0x00000020221a7890 */ /* 0x000fe2000fffe03f */
[----:B------:R-:W-:Y:S01]  /*221d0*/  IADD3 R8, R8, 0x1, RZ ;  /* 0x0000000108087810 */ /* 0x000fe20007ffe0ff */
[----:B------:R-:W-:Y:S01]  /*221e0*/  UMOV UR23, 0x10000000 ;  /* 0x1000000000177882 */ /* 0x000fe20000000000 */
[----:B------:R-:W-:Y:S01]  /*221f0*/  UMOV UR25, UR33 ;  /* 0x0000002100197c82 */ /* 0x000fe20008000000 */
[----:B------:R-:W-:Y:S01]  /*22200*/  UIADD3 UR32, UR8, 0x100, URZ ;  /* 0x0000010008207890 */ /* 0x000fe2000fffe03f */
[C---:B------:R-:W-:Y:S01]  /*22210*/  ISETP.NE.AND P1, PT, R8.reuse, 0x2, PT ;  /* 0x000000020800780c */ /* 0x040fe20003f25270 */
[----:B------:R-:W-:Y:S01]  /*22220*/  UIADD3 UR24, UR8, 0x8100, URZ ;  /* 0x0000810008187890 */ /* 0x000fe2000fffe03f */
[----:B------:R-:W-:Y:S01]  /*22230*/  VIADD R13, R13, 0x40 ;  /* 0x000000400d0d7836 */ /* 0x000fe20000000000 */
[----:B------:R-:W-:Y:S01]  /*22240*/  UIADD3 UR16, UR8, 0x20100, URZ ;  /* 0x0002010008107890 */ /* 0x000fe2000fffe03f */
[----:B-1----:R-:W-:Y:S01]  /*22250*/  SEL R11, RZ, 0x1, P1 ;  /* 0x00000001ff0b7807 */ /* 0x002fe20000800000 */
[----:B------:R-:W-:Y:S01]  /*22260*/  UIADD3 UR8, UR8, 0x28100, URZ ;  /* 0x0002810008087890 */ /* 0x000fe2000fffe03f */
[----:B------:R-:W-:Y:S01]  /*22270*/  SEL R8, R8, RZ, P1 ;  /* 0x000000ff08087207 */ /* 0x000fe20000800000 */
[----:B------:R-:W-:Y:S01]  /*22280*/  UMOV UR27, UR35 ;  /* 0x00000023001b7c82 */ /* 0x000fe20008000000 */
[----:B------:R-:W-:Y:S01]  /*22290*/  UMOV UR28, UR36 ;  /* 0x00000024001c7c82 */ /* 0x000fe20008000000 */
[----:B------:R-:W-:Y:S01]  /*222a0*/  UMOV UR17, UR33 ;  /* 0x0000002100117c82 */ /* 0x000fe20008000000 */
[----:B------:R-:W-:Y:S01]  /*222b0*/  UMOV UR18, UR34 ;  /* 0x0000002200127c82 */ /* 0x000fe20008000000 */
[----:B------:R-:W-:Y:S01]  /*222c0*/  UMOV UR20, UR36 ;  /* 0x0000002400147c82 */ /* 0x000fe20008000000 */
[----:B------:R0:W-:Y:S01]  /*222d0*/  UTMALDG.3D [UR32], [UR14], desc[UR22] ;  /* 0x000016200e0075b4 */ /* 0x0001e20008011000 */
[----:B------:R-:W-:Y:S01]  /*222e0*/  UMOV UR9, UR33 ;  /* 0x0000002100097c82 */ /* 0x000fe20008000000 */
[----:B------:R-:W-:Y:S01]  /*222f0*/  UMOV UR11, UR19 ;  /* 0x00000013000b7c82 */ /* 0x000fe20008000000 */
[----:B------:R-:W-:Y:S01]  /*22300*/  UMOV UR12, UR36 ;  /* 0x00000024000c7c82 */ /* 0x000fe20008000000 */
[----:B------:R-:W-:Y:S01]  /*22310*/  UMOV UR10, UR26 ;  /* 0x0000001a000a7c82 */ /* 0x000fe20008000000 */
[----:B------:R-:W-:Y:S01]  /*22320*/  LOP3.LUT R2, R2, R11, RZ, 0x3c, !PT ;  /* 0x0000000b02027212 */ /* 0x000fe200078e3cff */
[----:B------:R0:W-:Y:S01]  /*22330*/  UTMALDG.3D [UR24], [UR14], desc[UR22] ;  /* 0x000016180e0075b4 */ /* 0x0001e20008011000 */
[----:B------:R0:W-:Y:S01]  /*22340*/  UTMALDG.3D [UR16], [UR42], desc[UR22] ;  /* 0x000016102a0075b4 */ /* 0x0001e20008011000 */
[----:B------:R0:W-:Y:S02]  /*22350*/  UTMALDG.3D [UR8], [UR42], desc[UR22] ;  /* 0x000016082a0075b4 */ /* 0x0001e40008011000 */
[----:B0-----:R-:W-:Y:S05]  /*22360*/  @P2 BRA `(.L_x_551) ;  /* 0xfffffffc001c2947 */ /* 0x001fea000383ffff */
.L_x_547:
[----:B------:R-:W-:Y:S05]  /*22370*/  BSYNC B1 ;  /* 0x0000000000017941 */ /* 0x000fea0003800000 */
.L_x_546:
[----:B------:R-:W2:Y:S01]  /*22380*/  LDL.LU R14, [R1+0x200] ;  /* 0x00020000010e7983 */ /* 0x000ea20000300800 */
[----:B------:R-:W-:Y:S01]  /*22390*/  LOP3.LUT P4, RZ, R9, 0xff, RZ, 0xc0, !PT ;  /* 0x000000ff09ff7812 */ /* 0x000fe2000788c0ff */
[----:B------:R-:W-:Y:S01]  /*223a0*/  ULDC.64 UR8, c[0x0][0x650] ;  /* 0x0001940000087ab9 */ /* 0x000fe20000000a00 */
[----:B------:R-:W-:Y:S01]  /*223b0*/  IADD3 R6, R0, R6, RZ ;  /* 0x0000000600067210 */ /* 0x000fe20007ffe0ff */
[----:B------:R-:W-:Y:S01]  /*223c0*/  BSSY B1, `(.L_x_552) ;  /* 0x0000073000017945 */ /* 0x000fe20003800000 */
[----:B------:R-:W-:Y:S02]  /*223d0*/  MOV R10, 0xffffffff ;  /* 0xffffffff000a7802 */ /* 0x000fe40000000f00 */
[----:B------:R-:W-:Y:S02]  /*223e0*/  SHF.R.U32.HI R2, RZ, 0x1, R6 ;  /* 0x00000001ff027819 */ /* 0x000fe40000011606 */
[----:B------:R-:W-:Y:S02]  /*223f0*/  ISETP.GT.U32.AND P1, PT, R6, 0x1, PT ;  /* 0x000000010600780c */ /* 0x000fe40003f24070 */
[----:B------:R-:W-:-:S02]  /*22400*/  LOP3.LUT R2, R2, 0x1, RZ, 0xc0, !PT ;  /* 0x0000000102027812 */ /* 0x000fc400078ec0ff */
[----:B------:R-:W-:Y:S01]  /*22410*/  ISETP.LT.U32.AND P1, PT, R0, 0x2, P1 ;  /* 0x000000020000780c */ /* 0x000fe20000f21070 */
[----:B------:R-:W0:Y:S01]  /*22420*/  @P4 S2R R3, SR_CgaCtaId ;  /* 0x0000000000034919 */ /* 0x000e220000008800 */
[----:B------:R-:W-:Y:S02]  /*22430*/  ISETP.NE.U32.AND P2, PT, R2, 0x1, PT ;  /* 0x000000010200780c */ /* 0x000fe40003f45070 */
[----:B------:R-:W-:Y:S02]  /*22440*/  @P4 MOV R2, 0x400 ;  /* 0x0000040000024802 */ /* 0x000fe40000000f00 */
[----:B------:R-:W-:Y:S02]  /*22450*/  ISETP.GT.U32.AND P2, PT, R0, 0x1, !P2 ;  /* 0x000000010000780c */ /* 0x000fe40005744070 */
[----:B------:R-:W-:Y:S02]  /*22460*/  LOP3.LUT R6, R6, 0x1, RZ, 0xc0, !PT ;  /* 0x0000000106067812 */ /* 0x000fe400078ec0ff */
[----:B------:R-:W-:-:S02]  /*22470*/  PRMT R4, RZ, 0x7610, R4 ;  /* 0x00007610ff047816 */ /* 0x000fc40000000004 */
[----:B------:R-:W-:Y:S02]  /*22480*/  PRMT R9, RZ, 0x7610, R9 ;  /* 0x00007610ff097816 */ /* 0x000fe40000000009 */
[----:B0-----:R-:W-:Y:S02]  /*22490*/  @P4 LEA R2, R3, R2, 0x18 ;  /* 0x0000000203024211 */ /* 0x001fe400078ec0ff */
[----:B------:R-:W-:Y:S02]  /*224a0*/  SEL R3, RZ, 0x1, !P2 ;  /* 0x00000001ff037807 */ /* 0x000fe40005000000 */
[----:B------:R0:W-:Y:S02]  /*224b0*/  @P4 SYNCS.ARRIVE.TRANS64.A1T0 RZ, [R2+URZ+0x38], RZ ;  /* 0x000038ff02ff49a7 */ /* 0x0001e4000810003f */
[----:B0-----:R-:W-:-:S04]  /*224c0*/  SEL R2, RZ, 0x1, !P1 ;  /* 0x00000001ff027807 */ /* 0x001fc80004800000 */
[----:B------:R-:W-:Y:S01]  /*224d0*/  LOP3.LUT R7, R3, R7, R2, 0x96, !PT ;  /* 0x0000000703077212 */ /* 0x000fe200078e9602 */
[----:B------:R-:W-:Y:S02]  /*224e0*/  IMAD.MOV.U32 R3, RZ, RZ, -0x1 ;  /* 0xffffffffff037424 */ /* 0x000fe400078e00ff */
[----:B------:R-:W-:Y:S01]  /*224f0*/  IMAD.MOV.U32 R2, RZ, RZ, -0x1 ;  /* 0xffffffffff027424 */ /* 0x000fe200078e00ff */
[----:B--2---:R-:W-:-:S04]  /*22500*/  IADD3 R14, P1, R14, UR30, RZ ;  /* 0x0000001e0e0e7c10 */ /* 0x004fc8000ff3e0ff */
[----:B------:R-:W-:Y:S01]  /*22510*/  IADD3.X R17, R17, UR7, RZ, P1, !PT ;  /* 0x0000000711117c10 */ /* 0x000fe20008ffe4ff */
[----:B------:R0:W-:Y:S01]  /*22520*/  STL [R1+0x200], R14 ;  /* 0x0002000e01007387 */ /* 0x0001e20000100800 */
[----:B------:R-:W-:-:S04]  /*22530*/  ISETP.GE.U32.AND P1, PT, R14, UR8, PT ;  /* 0x000000080e007c0c */ /* 0x000fc8000bf26070 */
[----:B------:R-:W-:-:S13]  /*22540*/  ISETP.GE.U32.AND.EX P1, PT, R17, UR9, PT, P1 ;  /* 0x0000000911007c0c */ /* 0x000fda000bf26110 */
[----:B0-----:R-:W-:Y:S05]  /*22550*/  @P1 BRA `(.L_x_553) ;  /* 0x0000000400641947 */ /* 0x001fea0003800000 */
[----:B------:R-:W0:Y:S01]  /*22560*/  S2R R8, SR_CTAID.X ;  /* 0x0000000000087919 */ /* 0x000e220000002500 */
[----:B------:R-:W-:Y:S01]  /*22570*/  ULDC UR8, c[0x0][0x150] ;  /* 0x0000540000087ab9 */ /* 0x000fe20000000800 */
[----:B------:R-:W1:Y:S01]  /*22580*/  LDC R3, c[0x0][0x144] ;  /* 0x00005100ff037b82 */ /* 0x000e620000000800 */
[----:B------:R-:W-:Y:S01]  /*22590*/  UISETP.NE.AND UP0, UPT, UR39, URZ, UPT ;  /* 0x0000003f2700728c */ /* 0x000fe2000bf05270 */
[----:B------:R-:W2:Y:S01]  /*225a0*/  S2R R5, SR_CTAID.Y ;  /* 0x0000000000057919 */ /* 0x000ea20000002600 */
[----:B------:R-:W-:-:S04]  /*225b0*/  ULDC UR11, c[0x0][0x630] ;  /* 0x00018c00000b7ab9 */ /* 0x000fc80000000800 */
[----:B------:R-:W-:Y:S01]  /*225c0*/  PLOP3.LUT P1, PT, PT, PT, UP0, 0x80, 0x0 ;  /* 0x000000000000781c */ /* 0x000fe20003f2f008 */
[----:B------:R-:W3:Y:S01]  /*225d0*/  LDC R12, c[0x0][0x148] ;  /* 0x00005200ff0c7b82 */ /* 0x000ee20000000800 */
[----:B0-----:R-:W-:Y:S02]  /*225e0*/  I2FP.F32.U32 R2, R8 ;  /* 0x0000000800027245 */ /* 0x001fe40000201000 */
[----:B--2---:R-:W-:-:S03]  /*225f0*/  I2FP.F32.U32 R4, R5 ;  /* 0x0000000500047245 */ /* 0x004fc60000201000 */
[----:B------:R-:W-:Y:S01]  /*22600*/  FMUL R2, R2, UR8 ;  /* 0x0000000802027c20 */ /* 0x000fe20008400000 */
[----:B------:R-:W-:Y:S02]  /*22610*/  ULDC UR8, c[0x0][0x154] ;  /* 0x0000550000087ab9 */ /* 0x000fe40000000800 */
[----:B------:R-:W-:Y:S01]  /*22620*/  FMUL R10, R4, UR8 ;  /* 0x00000008040a7c20 */ /* 0x000fe20008400000 */
[----:B------:R-:W-:Y:S02]  /*22630*/  ULDC.64 UR8, c[0x0][0x628] ;  /* 0x00018a0000087ab9 */ /* 0x000fe40000000a00 */
[----:B------:R-:W0:Y:S08]  /*22640*/  F2I.U32.TRUNC.NTZ R2, R2 ;  /* 0x0000000200027305 */ /* 0x000e30000020f000 */
[----:B------:R-:W2:Y:S01]  /*22650*/  F2I.U32.TRUNC.NTZ R10, R10 ;  /* 0x0000000a000a7305 */ /* 0x000ea2000020f000 */
[----:B0-----:R-:W-:Y:S01]  /*22660*/  IMAD.MOV R4, RZ, RZ, -R2 ;  /* 0x000000ffff047224 */ /* 0x001fe200078e0a02 */
[----:B------:R-:W-:-:S03]  /*22670*/  MOV R2, R14 ;  /* 0x0000000e00027202 */ /* 0x000fc60000000f00 */
[----:B-1----:R-:W-:Y:S02]  /*22680*/  IMAD R8, R3, R4, R8 ;  /* 0x0000000403087224 */ /* 0x002fe400078e0208 */
[----:B--2---:R-:W-:-:S04]  /*22690*/  IMAD.MOV R3, RZ, RZ, -R10 ;  /* 0x000000ffff037224 */ /* 0x004fc800078e0a0a */
[----:B---3--:R-:W-:Y:S01]  /*226a0*/  @P1 IMAD R8, R12, R3, R5 ;  /* 0x000000030c081224 */ /* 0x008fe200078e0205 */
[----:B------:R-:W-:Y:S01]  /*226b0*/  ISETP.NE.U32.AND P1, PT, RZ, UR8, PT ;  /* 0x00000008ff007c0c */ /* 0x000fe2000bf25070 */
[----:B------:R-:W-:-:S03]  /*226c0*/  IMAD.MOV.U32 R3, RZ, RZ, R17 ;  /* 0x000000ffff037224 */ /* 0x000fc600078e0011 */
[----:B------:R-:W-:-:S13]  /*226d0*/  ISETP.NE.AND.EX P1, PT, RZ, UR9, PT, P1 ;  /* 0x00000009ff007c0c */ /* 0x000fda000bf25310 */
[----:B------:R-:W-:Y:S05]  /*226e0*/  @!P1 BRA `(.L_x_554) ;  /* 0x0000000000289947 */ /* 0x000fea0003800000 */
[----:B------:R-:W-:Y:S02]  /*226f0*/  ULDC UR10, c[0x0][0x634] ;  /* 0x00018d00000a7ab9 */ /* 0x000fe40000000800 */
[----:B------:R-:W-:-:S05]  /*22700*/  IADD3 R3, P1, R14, UR10, RZ ;  /* 0x0000000a0e037c10 */ /* 0x000fca000ff3e0ff */
[----:B------:R-:W-:-:S04]  /*22710*/  IMAD.X R11, RZ, RZ, R17, P1 ;  /* 0x000000ffff0b7224 */ /* 0x000fc800008e0611 */
[----:B------:R-:W-:-:S04]  /*22720*/  IMAD.WIDE.U32 R4, R11, UR8, RZ ;  /* 0x000000080b047c25 */ /* 0x000fc8000f8e00ff */
[----:B------:R-:W-:-:S04]  /*22730*/  IMAD.WIDE.U32 R4, P1, R3, UR9, R4 ;  /* 0x0000000903047c25 */ /* 0x000fc8000f820004 */
[----:B------:R-:W-:-:S04]  /*22740*/  IMAD.WIDE.U32 R2, R3, UR8, RZ ;  /* 0x0000000803027c25 */ /* 0x000fc8000f8e00ff */
[----:B------:R-:W-:Y:S01]  /*22750*/  IMAD.MOV.U32 R2, RZ, RZ, R5 ;  /* 0x000000ffff027224 */ /* 0x000fe200078e0005 */
[----:B------:R-:W-:Y:S02]  /*22760*/  IADD3 RZ, P2, R3, R4, RZ ;  /* 0x0000000403ff7210 */ /* 0x000fe40007f5e0ff */
[----:B------:R-:W-:-:S03]  /*22770*/  IADD3.X R3, RZ, RZ, RZ, P1, !PT ;  /* 0x000000ffff037210 */ /* 0x000fc60000ffe4ff */
[----:B------:R-:W-:-:S08]  /*22780*/  IMAD.WIDE.U32.X R2, R11, UR9, R2, P2 ;  /* 0x000000090b027c25 */ /* 0x000fd000090e0402 */
.L_x_554:
[--C-:B------:R-:W-:Y:S01]  /*22790*/  SHF.R.U64 R10, R2, UR11, R3.reuse ;  /* 0x0000000b020a7c19 */ /* 0x100fe20008001203 */
[----:B------:R-:W-:Y:S01]  /*227a0*/  ULDC.64 UR8, c[0x0][0x620] ;  /* 0x0001880000087ab9 */ /* 0x000fe20000000a00 */
[----:B------:R-:W-:Y:S01]  /*227b0*/  SHF.R.U32.HI R2, RZ, UR11, R3 ;  /* 0x0000000bff027c19 */ /* 0x000fe20008011603 */
[----:B------:R-:W-:Y:S01]  /*227c0*/  IMAD.MOV.U32 R3, RZ, RZ, R17 ;  /* 0x000000ffff037224 */ /* 0x000fe200078e0011 */
[----:B------:R-:W-:Y:S01]  /*227d0*/  IADD3 R11, P1, RZ, -R10, RZ ;  /* 0x8000000aff0b7210 */ /* 0x000fe20007f3e0ff */
[----:B------:R-:W-:-:S04]  /*227e0*/  ULDC.64 UR10, c[0x0][0x640] ;  /* 0x00019000000a7ab9 */ /* 0x000fc80000000a00 */
[----:B------:R-:W-:Y:S01]  /*227f0*/  IMAD.X R2, RZ, RZ, ~R2, P1 ;  /* 0x000000ffff027224 */ /* 0x000fe200008e0e02 */
[----:B------:R-:W-:-:S03]  /*22800*/  ISETP.NE.U32.AND P1, PT, RZ, UR10, PT ;  /* 0x0000000aff007c0c */ /* 0x000fc6000bf25070 */
[----:B------:R-:W-:Y:S01]  /*22810*/  IMAD R2, R2, UR8, RZ ;  /* 0x0000000802027c24 */ /* 0x000fe2000f8e02ff */
[----:B------:R-:W-:-:S03]  /*22820*/  ISETP.NE.AND.EX P1, PT, RZ, UR11, PT, P1 ;  /* 0x0000000bff007c0c */ /* 0x000fc6000bf25310 */
[----:B------:R-:W-:Y:S01]  /*22830*/  IMAD R5, R11, UR9, R2 ;  /* 0x000000090b057c24 */ /* 0x000fe2000f8e0202 */
[----:B------:R-:W-:-:S05]  /*22840*/  MOV R2, R14 ;  /* 0x0000000e00027202 */ /* 0x000fca0000000f00 */
[----:B------:R-:W-:Y:S01]  /*22850*/  IMAD.WIDE.U32 R2, R11, UR8, R2 ;  /* 0x000000080b027c25 */ /* 0x000fe2000f8e0002 */
[----:B------:R-:W-:-:S03]  /*22860*/  ULDC UR8, c[0x0][0x618] ;  /* 0x0001860000087ab9 */ /* 0x000fc60000000800 */
[----:B------:R-:W-:-:S05]  /*22870*/  IMAD.IADD R3, R3, 0x1, R5 ;  /* 0x0000000103037824 */ /* 0x000fca00078e0205 */
[--C-:B------:R-:W-:Y:S02]  /*22880*/  SHF.R.U64 R11, R2, UR8, R3.reuse ;  /* 0x00000008020b7c19 */ /* 0x100fe40008001203 */
[----:B------:R-:W-:Y:S01]  /*22890*/  SHF.R.U32.HI R2, RZ, UR8, R3 ;  /* 0x00000008ff027c19 */ /* 0x000fe20008011603 */
[----:B------:R-:W-:-:S03]  /*228a0*/  ULDC UR8, c[0x0][0x608] ;  /* 0x0001820000087ab9 */ /* 0x000fc60000000800 */
[--C-:B------:R-:W-:Y:S02]  /*228b0*/  SHF.R.U32.HI R3, RZ, UR8, R2.reuse ;  /* 0x00000008ff037c19 */ /* 0x100fe40008011602 */
[----:B------:R-:W-:Y:S01]  /*228c0*/  SHF.R.U64 R12, R11, UR8, R2 ;  /* 0x000000080b0c7c19 */ /* 0x000fe20008001202 */
[----:B------:R-:W-:Y:S02]  /*228d0*/  ULDC UR8, c[0x0][0x658] ;  /* 0x0001960000087ab9 */ /* 0x000fe40000000800 */
[--C-:B------:R-:W-:Y:S02]  /*228e0*/  SHF.R.U32.HI R15, RZ, UR8, R3.reuse ;  /* 0x00000008ff0f7c19 */ /* 0x100fe40008011603 */
[----:B------:R-:W-:-:S03]  /*228f0*/  SHF.R.U64 R13, R12, UR8, R3 ;  /* 0x000000080c0d7c19 */ /* 0x000fc60008001203 */
[----:B------:R-:W-:Y:S01]  /*22900*/  IMAD.MOV.U32 R3, RZ, RZ, R15 ;  /* 0x000000ffff037224 */ /* 0x000fe200078e000f */
[----:B------:R-:W-:Y:S01]  /*22910*/  MOV R2, R13 ;  /* 0x0000000d00027202 */ /* 0x000fe20000000f00 */
[----:B------:R-:W-:Y:S06]  /*22920*/  @!P1 BRA `(.L_x_555) ;  /* 0x0000000000289947 */ /* 0x000fec0003800000 */
        /* <DEDUP_REMOVED lines=10> */
.L_x_555:
[----:B------:R-:W-:Y:S01]  /*229d0*/  ULDC UR8, c[0x0][0x648] ;  /* 0x0001920000087ab9 */ /* 0x000fe20000000800 */
[----:B------:R-:W-:Y:S01]  /*229e0*/  LOP3.LUT R12, R12, UR6, RZ, 0xc0, !PT ;  /* 0x000000060c0c7c12 */ /* 0x000fe2000f8ec0ff */
[----:B------:R-:W-:Y:S01]  /*229f0*/  UISETP.NE.AND UP0, UPT, UR39, URZ, UPT ;  /* 0x0000003f2700728c */ /* 0x000fe2000bf05270 */
[----:B------:R-:W-:Y:S01]  /*22a00*/  SHF.R.U64 R3, R2, UR8, R3 ;  /* 0x0000000802037c19 */ /* 0x000fe20008001203 */
[----:B------:R-:W-:Y:S01]  /*22a10*/  ULDC UR8, c[0x0][0x638] ;  /* 0x00018e0000087ab9 */ /* 0x000fe20000000800 */
[----:B------:R-:W-:-:S03]  /*22a20*/  MOV R4, 0x1 ;  /* 0x0000000100047802 */ /* 0x000fc60000000f00 */
[----:B------:R-:W-:Y:S01]  /*22a30*/  IMAD.MOV R2, RZ, RZ, -R3 ;  /* 0x000000ffff027224 */ /* 0x000fe200078e0a03 */
[----:B------:R-:W-:Y:S01]  /*22a40*/  PLOP3.LUT P1, PT, PT, PT, UP0, 0x40, 0x0 ;  /* 0x000000000000781c */ /* 0x000fe20003f2e808 */
[----:B------:R-:W-:Y:S01]  /*22a50*/  IMAD R5, R3, UR5, R12 ;  /* 0x0000000503057c24 */ /* 0x000fe2000f8e020c */
[----:B------:R-:W-:Y:S01]  /*22a60*/  PLOP3.LUT P2, PT, PT, PT, UP0, 0x40, 0x0 ;  /* 0x000000000000781c */ /* 0x000fe20003f4e808 */
[----:B------:R-:W-:Y:S01]  /*22a70*/  IMAD R13, R2, UR8, R13 ;  /* 0x00000008020d7c24 */ /* 0x000fe2000f8e020d */
[----:B------:R-:W-:Y:S01]  /*22a80*/  ULDC UR8, c[0x0][0x610] ;  /* 0x0001840000087ab9 */ /* 0x000fe20000000800 */
[----:B------:R-:W-:Y:S01]  /*22a90*/  LOP3.LUT R2, R11, UR4, RZ, 0xc0, !PT ;  /* 0x000000040b027c12 */ /* 0x000fe2000f8ec0ff */
[----:B------:R-:W-:Y:S01]  /*22aa0*/  IMAD R8, R5, UR8, R8 ;  /* 0x0000000805087c24 */ /* 0x000fe2000f8e0208 */
[----:B------:R-:W-:-:S03]  /*22ab0*/  ULDC UR8, c[0x0][0x600] ;  /* 0x0001800000087ab9 */ /* 0x000fc60000000800 */
[----:B------:R-:W-:-:S05]  /*22ac0*/  IMAD R13, R13, UR8, R2 ;  /* 0x000000080d0d7c24 */ /* 0x000fca000f8e0202 */
[----:B------:R-:W-:Y:S02]  /*22ad0*/  SEL R2, R13, R8, P1 ;  /* 0x000000080d027207 */ /* 0x000fe40000800000 */
[----:B------:R-:W-:-:S07]  /*22ae0*/  SEL R3, R8, R13, P2 ;  /* 0x0000000d08037207 */ /* 0x000fce0001000000 */
.L_x_553:
[----:B------:R-:W-:Y:S05]  /*22af0*/  BSYNC B1 ;  /* 0x0000000000017941 */ /* 0x000fea0003800000 */
.L_x_552:
[----:B------:R-:W-:-:S13]  /*22b00*/  LOP3.LUT P1, RZ, R4, 0xff, RZ, 0xc0, !PT ;  /* 0x000000ff04ff7812 */ /* 0x000fda000782c0ff */
[----:B------:R-:W-:Y:S05]  /*22b10*/  @P1 BRA `(.L_x_556) ;  /* 0xfffffff000fc1947 */ /* 0x000fea000383ffff */
[----:B------:R-:W-:Y:S05]  /*22b20*/  BSYNC B0 ;  /* 0x0000000000007941 */ /* 0x000fea0003800000 */
.L_x_544:
[----:B------:R-:W-:-:S03]  /*22b30*/  UMOV UR8, 0xffffffff ;  /* 0xffffffff00087882 */ /* 0x000fc60000000000 */
[----:B------:R-:W-:Y:S05]  /*22b40*/  BRA.DIV UR8, `(.L_x_557) ;  /* 0x0000000208d47947 */ /* 0x000fea000b800000 */
[----:B------:R-:W-:-:S13]  /*22b50*/  ELECT P6, URZ, PT ;  /* 0x00000000003f782f */ /* 0x000fda00038c0000 */
.L_x_569:
[----:B------:R-:W-:Y:S04]  /*22b60*/  BSSY B0, `(.L_x_558) ;  /* 0x000001a000007945 */ /* 0x000fe80003800000 */
[----:B------:R-:W-:Y:S05]  /*22b70*/  @!P6 BRA `(.L_x_559) ;  /* 0x000000000060e947 */ /* 0x000fea0003800000 */
[----:B------:R-:W-:-:S04]  /*22b80*/  ULOP3.LUT UR8, UR38, 0x2, URZ, 0xfc, !UPT ;  /* 0x0000000226087892 */ /* 0x000fc8000f8efc3f */
[----:B------:R-:W-:-:S06]  /*22b90*/  UISETP.NE.AND UP0, UPT, UR8, 0x3, UPT ;  /* 0x000000030800788c */ /* 0x000fcc000bf05270 */
[----:B------:R-:W-:-:S13]  /*22ba0*/  PLOP3.LUT P0, PT, PT, PT, UP0, 0x80, 0x0 ;  /* 0x000000000000781c */ /* 0x000fda0003f0f008 */
[----:B------:R-:W-:Y:S05]  /*22bb0*/  @!P0 BRA `(.L_x_560) ;  /* 0x0000000000048947 */ /* 0x000fea0003800000 */
[----:B------:R-:W-:Y:S01]  /*22bc0*/  BPT.TRAP 0x1 ;  /* 0x000000040000795c */ /* 0x000fe20000300000 */
.L_x_560:
[----:B------:R-:W0:Y:S01]  /*22bd0*/  S2R R3, SR_CgaCtaId ;  /* 0x0000000000037919 */ /* 0x000e220000008800 */
[----:B------:R-:W-:-:S04]  /*22be0*/  MOV R0, 0x400 ;  /* 0x0000040000007802 */ /* 0x000fc80000000f00 */
[----:B0-----:R-:W-:Y:S02]  /*22bf0*/  LEA R3, R3, R0, 0x18 ;  /* 0x0000000003037211 */ /* 0x001fe400078ec0ff */
[----:B------:R-:W-:-:S03]  /*22c00*/  SHF.L.U32 R0, R7, 0x1f, RZ ;  /* 0x0000001f07007819 */ /* 0x000fc600000006ff */
[----:B------:R-:W-:-:S04]  /*22c10*/  VIADD R3, R3, 0x10 ;  /* 0x0000001003037836 */ /* 0x000fc80000000000 */
[----:B------:R-:W-:-:S04]  /*22c20*/  IMAD R5, R6, 0x8, R3 ;  /* 0x0000000806057824 */ /* 0x000fc800078e0203 */
[----:B------:R-:W0:Y:S02]  /*22c30*/  SYNCS.PHASECHK.TRANS64.TRYWAIT P0, [R5+URZ], R0 ;  /* 0x00000000050075a7 */ /* 0x000e24000800017f */
[----:B0-----:R-:W-:Y:S05]  /*22c40*/  @!P0 BRA `(.L_x_561) ;  /* 0x0000000000b48947 */ /* 0x001fea0003800000 */
.L_x_570:
[----:B------:R-:W-:-:S04]  /*22c50*/  IADD3 R6, R6, 0x1, RZ ;  /* 0x0000000106067810 */ /* 0x000fc80007ffe0ff */
[----:B------:R-:W-:-:S04]  /*22c60*/  ISETP.NE.AND P0, PT, R6, 0x2, PT ;  /* 0x000000020600780c */ /* 0x000fc80003f05270 */
[----:B0-----:R-:W-:Y:S02]  /*22c70*/  SEL R0, RZ, 0x1, P0 ;  /* 0x00000001ff007807 */ /* 0x001fe40000000000 */
[----:B------:R-:W-:Y:S02]  /*22c80*/  SEL R6, R6, RZ, P0 ;  /* 0x000000ff06067207 */ /* 0x000fe40000000000 */
[----:B------:R-:W-:-:S03]  /*22c90*/  LOP3.LUT R0, R7, R0, RZ, 0x3c, !PT ;  /* 0x0000000007007212 */ /* 0x000fc600078e3cff */
[----:B------:R-:W-:Y:S01]  /*22ca0*/  IMAD R3, R6, 0x8, R3 ;  /* 0x0000000806037824 */ /* 0x000fe200078e0203 */
[----:B------:R-:W-:-:S07]  /*22cb0*/  SHF.L.U32 R0, R0, 0x1f, RZ ;  /* 0x0000001f00007819 */ /* 0x000fce00000006ff */
.L_x_562:
[----:B0-----:R0:W1:Y:S02]  /*22cc0*/  SYNCS.PHASECHK.TRANS64.TRYWAIT P0, [R3+URZ], R0 ;  /* 0x00000000030075a7 */ /* 0x001064000800017f */
[----:B-1----:R-:W-:Y:S05]  /*22cd0*/  @!P0 NANOSLEEP.SYNCS 0x989680 ;  /* 0x009896800000895d */ /* 0x002fea0003900000 */
[----:B------:R-:W1:Y:S02]  /*22ce0*/  @!P0 SYNCS.PHASECHK.TRANS64 P0, [R3+URZ], R0 ;  /* 0x00000000030085a7 */ /* 0x000e64000800007f */
[----:B-1----:R-:W-:Y:S05]  /*22cf0*/  @!P0 BRA `(.L_x_562) ;  /* 0xfffffffc00f08947 */ /* 0x002fea000383ffff */
.L_x_559:
[----:B------:R-:W-:Y:S05]  /*22d00*/  BSYNC B0 ;  /* 0x0000000000007941 */ /* 0x000fea0003800000 */
.L_x_558:
[----:B------:R-:W-:Y:S05]  /*22d10*/  EXIT ;  /* 0x000000000000794d */ /* 0x000fea0003800000 */
.L_x_17:
[----:B-1----:R1:W4:Y:S02]  /*22d20*/  SYNCS.PHASECHK.TRANS64.TRYWAIT P1, [R3+URZ], R0 ;  /* 0x00000000030075a7 */ /* 0x002324000802017f */
[----:B----4-:R-:W-:Y:S05]  /*22d30*/  @!P1 NANOSLEEP.SYNCS 0x989680 ;  /* 0x009896800000995d */ /* 0x010fea0003900000 */
[----:B------:R-:W4:Y:S02]  /*22d40*/  @!P1 SYNCS.PHASECHK.TRANS64 P1, [R3+URZ], R0 ;  /* 0x00000000030095a7 */ /* 0x000f24000802007f */
[----:B----4-:R-:W-:Y:S05]  /*22d50*/  @!P1 BRA `(.L_x_17) ;  /* 0xfffffffc00f09947 */ /* 0x010fea000383ffff */
[----:B------:R-:W-:Y:S05]  /*22d60*/  BRA `(.L_x_16) ;  /* 0xfffffde400987947 */ /* 0x000fea000383ffff */
.L_x_22:
[----:B-1----:R-:W-:-:S04]  /*22d70*/  IMAD.U32 R4, RZ, RZ, UR10 ;  /* 0x0000000aff047e24 */ /* 0x002fc8000f8e00ff */
[----:B------:R1:W2:Y:S03]  /*22d80*/  SYNCS.PHASECHK.TRANS64.TRYWAIT P1, [R4+URZ], R3 ;  /* 0x00000003040075a7 */ /* 0x0002a6000802017f */
[----:B--2---:R-:W-:Y:S05]  /*22d90*/  @!P1 NANOSLEEP.SYNCS 0x989680 ;  /* 0x009896800000995d */ /* 0x004fea0003900000 */
[----:B------:R-:W2:Y:S02]  /*22da0*/  @!P1 SYNCS.PHASECHK.TRANS64 P1, [R4+URZ], R3 ;  /* 0x00000003040095a7 */ /* 0x000ea4000802007f */
[----:B--2---:R-:W-:Y:S05]  /*22db0*/  @!P1 BRA `(.L_x_22) ;  /* 0xfffffffc00ec9947 */ /* 0x004fea000383ffff */
[----:B------:R-:W-:Y:S05]  /*22dc0*/  BRA `(.L_x_21) ;  /* 0xfffffe5c000c7947 */ /* 0x000fea000383ffff */
.L_x_545:
[----:B------:R-:W-:Y:S01]  /*22dd0*/  BSSY B1, `(.L_x_563) ;  /* 0x0000006000017945 */ /* 0x000fe20003800000 */
[----:B------:R-:W-:-:S07]  /*22de0*/  MOV R15, 0xffffffff ;  /* 0xffffffff000f7802 */ /* 0x000fce0000000f00 */
[----:B------:R-:W-:Y:S05]  /*22df0*/  WARPSYNC.COLLECTIVE R15, `(.L_x_564) ;  /* 0x000000000f0c7348 */ /* 0x000fea0003c00000 */
[----:B------:R-:W-:Y:S02]  /*22e00*/  ELECT P6, UR62, PT ;  /* 0x00000000003e782f */ /* 0x000fe400038c0000 */
[----:B------:R-:W-:Y:S01]  /*22e10*/  MOV R14, UR62 ;  /* 0x0000003e000e7c02 */ /* 0x000fe20008000f00 */
[----:B------:R-:W-:Y:S10]  /*22e20*/  ENDCOLLECTIVE ;  /* 0x000000000000791b */ /* 0x000ff40003800000 */
.L_x_564:
[----:B------:R-:W-:Y:S05]  /*22e30*/  BSYNC B1 ;  /* 0x0000000000017941 */ /* 0x000fea0003800000 */
.L_x_563:
[----:B------:R-:W-:Y:S05]  /*22e40*/  BRA `(.L_x_565) ;  /* 0xfffffff0003c7947 */ /* 0x000fea000383ffff */
.L_x_548:
[----:B-1----:R1:W2:Y:S02]  /*22e50*/  SYNCS.PHASECHK.TRANS64.TRYWAIT P1, [R14+URZ+0x10], R11 ;  /* 0x0000100b0e0075a7 */ /* 0x0022a4000802017f */
[----:B--2---:R-:W-:Y:S05]  /*22e60*/  @!P1 NANOSLEEP.SYNCS 0x989680 ;  /* 0x009896800000995d */ /* 0x004fea0003900000 */
[----:B------:R-:W2:Y:S02]  /*22e70*/  @!P1 SYNCS.PHASECHK.TRANS64 P1, [R14+URZ+0x10], R11 ;  /* 0x0000100b0e0095a7 */ /* 0x000ea4000802007f */
[----:B--2---:R-:W-:Y:S05]  /*22e80*/  @!P1 BRA `(.L_x_548) ;  /* 0xfffffffc00f09947 */ /* 0x004fea000383ffff */
[----:B------:R-:W-:Y:S05]  /*22e90*/  BRA `(.L_x_566) ;  /* 0xfffffff000707947 */ /* 0x000fea000383ffff */
.L_x_557:
[----:B------:R-:W-:Y:S01]  /*22ea0*/  BSSY B0, `(.L_x_567) ;  /* 0x0000006000007945 */ /* 0x000fe20003800000 */
[----:B------:R-:W-:-:S07]  /*22eb0*/  IMAD.MOV.U32 R15, RZ, RZ, -0x1 ;  /* 0xffffffffff0f7424 */ /* 0x000fce00078e00ff */
[----:B------:R-:W-:Y:S05]  /*22ec0*/  WARPSYNC.COLLECTIVE R15, `(.L_x_568) ;  /* 0x000000000f0c7348 */ /* 0x000fea0003c00000 */
[----:B------:R-:W-:Y:S02]  /*22ed0*/  ELECT P6, UR62, PT ;  /* 0x00000000003e782f */ /* 0x000fe400038c0000 */
[----:B------:R-:W-:Y:S01]  /*22ee0*/  MOV R14, UR62 ;  /* 0x0000003e000e7c02 */ /* 0x000fe20008000f00 */
[----:B------:R-:W-:Y:S10]  /*22ef0*/  ENDCOLLECTIVE ;  /* 0x000000000000791b */ /* 0x000ff40003800000 */
.L_x_568:
[----:B------:R-:W-:Y:S05]  /*22f00*/  BSYNC B0 ;  /* 0x0000000000007941 */ /* 0x000fea0003800000 */
.L_x_567:
[----:B------:R-:W-:Y:S05]  /*22f10*/  BRA `(.L_x_569) ;  /* 0xfffffffc00107947 */ /* 0x000fea000383ffff */
.L_x_561:
[----:B0-----:R0:W1:Y:S02]  /*22f20*/  SYNCS.PHASECHK.TRANS64.TRYWAIT P0, [R5+URZ], R0 ;  /* 0x00000000050075a7 */ /* 0x001064000800017f */
[----:B-1----:R-:W-:Y:S05]  /*22f30*/  @!P0 NANOSLEEP.SYNCS 0x989680 ;  /* 0x009896800000895d */ /* 0x002fea0003900000 */
[----:B------:R-:W1:Y:S02]  /*22f40*/  @!P0 SYNCS.PHASECHK.TRANS64 P0, [R5+URZ], R0 ;  /* 0x00000000050085a7 */ /* 0x000e64000800007f */
[----:B-1----:R-:W-:Y:S05]  /*22f50*/  @!P0 BRA `(.L_x_561) ;  /* 0xfffffffc00f08947 */ /* 0x002fea000383ffff */
[----:B------:R-:W-:Y:S05]  /*22f60*/  BRA `(.L_x_570) ;  /* 0xfffffffc00387947 */ /* 0x000fea000383ffff */
.L_x_571:
[----:B------:R-:W-:-:S00]  /*22f70*/  BRA `(.L_x_571) ;  /* 0xfffffffc00fc7947 */ /* 0x000fc0000383ffff */
[----:B------:R-:W-:-:S00]  /*22f80*/  NOP ;  /* 0x0000000000007918 */ /* 0x000fc00000000000 */
[----:B------:R-:W-:-:S00]  /*22f90*/  NOP ;  /* 0x0000000000007918 */ /* 0x000fc00000000000 */
[----:B------:R-:W-:-:S00]  /*22fa0*/  NOP ;  /* 0x0000000000007918 */ /* 0x000fc00000000000 */
[----:B------:R-:W-:-:S00]  /*22fb0*/  NOP ;  /* 0x0000000000007918 */ /* 0x000fc00000000000 */
[----:B------:R-:W-:-:S00]  /*22fc0*/  NOP ;  /* 0x0000000000007918 */ /* 0x000fc00000000000 */
[----:B------:R-:W-:-:S00]  /*22fd0*/  NOP ;  /* 0x0000000000007918 */ /* 0x000fc00000000000 */
[----:B------:R-:W-:-:S00]  /*22fe0*/  NOP ;  /* 0x0000000000007918 */ /* 0x000fc00000000000 */
[----:B------:R-:W-:-:S00]  /*22ff0*/  NOP ;  /* 0x0000000000007918 */ /* 0x000fc00000000000 */
.L_x_572:


//--------------------- .nv.global.init           --------------------------
	.section	.nv.global.init,"aw",@progbits
.nv.global.init:
	.type		$str$22,@object
	.size		$str$22,($str$23 - $str$22)
$str$22:
        /*0000*/ 	.byte	0x6b, 0x5f, 0x74, 0x69, 0x6c, 0x65, 0x5f, 0x63, 0x6f, 0x75, 0x6e, 0x74, 0x20, 0x3e, 0x3d, 0x20
        /*0010*/ 	.byte	0x31, 0x00
	.type		$str$23,@object
	.size		$str$23,(__unnamed_1 - $str$23)
$str$23:
        /*0012*/ 	.byte	0x2f, 0x74, 0x6d, 0x70, 0x2f, 0x63, 0x75, 0x74, 0x6c, 0x61, 0x73, 0x73, 0x5f, 0x73, 0x77, 0x65
        /*0022*/ 	.byte	0x65, 0x70, 0x5f, 0x73, 0x72, 0x63, 0x2f, 0x69, 0x6e, 0x63, 0x6c, 0x75, 0x64, 0x65, 0x2f, 0x63
        /*0032*/ 	.byte	0x75, 0x74, 0x6c, 0x61, 0x73, 0x73, 0x2f, 0x67, 0x65, 0x6d, 0x6d, 0x2f, 0x63, 0x6f, 0x6c, 0x6c
        /*0042*/ 	.byte	0x65, 0x63, 0x74, 0x69, 0x76, 0x65, 0x2f, 0x73, 0x6d, 0x39, 0x30, 0x5f, 0x6d, 0x6d, 0x61, 0x5f
        /*0052*/ 	.byte	0x74, 0x6d, 0x61, 0x5f, 0x67, 0x6d, 0x6d, 0x61, 0x5f, 0x73, 0x73, 0x5f, 0x77, 0x61, 0x72, 0x70
        /*0062*/ 	.byte	0x73, 0x70, 0x65, 0x63, 0x69, 0x61, 0x6c, 0x69, 0x7a, 0x65, 0x64, 0x2e, 0x68, 0x70, 0x70, 0x00
	.type		__unnamed_1,@object
	.size		__unnamed_1,(.L_0 - __unnamed_1)
__unnamed_1:
        /* <DEDUP_REMOVED lines=178> */
        /*0b92*/ 	.byte	0x5d, 0x00
.L_0:


//--------------------- .nv.shared._ZN7cutlass13device_kernelINS_4gemm6kernel13GemmUniversalIN4cute5tupleIJiiiiEEENS1_10collective13CollectiveMmaINS1_34MainloopSm90TmaGmmaWarpSpecializedILi2ENS5_IJNS4_1CILi1EEESB_SB_EEENS1_35KernelTmaWarpSpecializedCooperativeEEENS5_IJNSA_ILi256EEESF_NSA_ILi64EEEEEENS_10tfloat32_tENS5_IJlSB_lEEESI_SJ_NS4_8TiledMMAINS4_8MMA_AtomIJNS4_4SM904GMMA30MMA_64x256x8_F32TF32TF32_SS_TNILNSN_7ScaleInE1ELSP_1EEEEEENS4_6LayoutINS5_IJNSA_ILi2EEESB_SB_EEENS5_IJSB_NSA_ILi0EEESV_EEEEENS5_IJNS4_10UnderscoreESY_SY_EEEEENS4_13SM90_TMA_LOADENS4_14ComposedLayoutINS4_7SwizzleILi3ELi4ELi3EEENS4_18smem_ptr_flag_bitsILi32EEENSS_INS5_IJNSA_ILi8EEENSA_ILi32EEEEEENS5_IJS18_SB_EEEEEEEvNS4_8identityES11_S1C_vS1D_EENS_8epilogue10collective6detail29Sm90TmaWarpSpecializedAdapterINS1G_15DefaultEpilogueISI_SJ_SJ_NS1F_6thread17LinearCombinationISI_Li1EffLNS1K_9ScaleType4KindE0ELNS_15FloatRoundStyleE2ESI_EENS1_15EpilogueDefaultEEEEEvvEEEEvNT_6ParamsE --------------------------
	.section	.nv.shared._ZN7cutlass13device_kernelINS_4gemm6kernel13GemmUniversalIN4cute5tupleIJiiiiEEENS1_10collective13CollectiveMmaINS1_34MainloopSm90TmaGmmaWarpSpecializedILi2ENS5_IJNS4_1CILi1EEESB_SB_EEENS1_35KernelTmaWarpSpecializedCooperativeEEENS5_IJNSA_ILi256EEESF_NSA_ILi64EEEEEENS_10tfloat32_tENS5_IJlSB_lEEESI_SJ_NS4_8TiledMMAINS4_8MMA_AtomIJNS4_4SM904GMMA30MMA_64x256x8_F32TF32TF32_SS_TNILNSN_7ScaleInE1ELSP_1EEEEEENS4_6LayoutINS5_IJNSA_ILi2EEESB_SB_EEENS5_IJSB_NSA_ILi0EEESV_EEEEENS5_IJNS4_10UnderscoreESY_SY_EEEEENS4_13SM90_TMA_LOADENS4_14ComposedLayoutINS4_7SwizzleILi3ELi4ELi3EEENS4_18smem_ptr_flag_bitsILi32EEENSS_INS5_IJNSA_ILi8EEENSA_ILi32EEEEEENS5_IJS18_SB_EEEEEEEvNS4_8identityES11_S1C_vS1D_EENS_8epilogue10collective6detail29Sm90TmaWarpSpecializedAdapterINS1G_15DefaultEpilogueISI_SJ_SJ_NS1F_6thread17LinearCombinationISI_Li1EffLNS1K_9ScaleType4KindE0ELNS_15FloatRoundStyleE2ESI_EENS1_15EpilogueDefaultEEEEEvvEEEEvNT_6ParamsE,"aw",@nobits
	.sectionflags	@""
	.align	16
	.zero		1024


//--------------------- .nv.shared.reserved.0     --------------------------
	.section	.nv.shared.reserved.0,"aw",@nobits
	.weak		__nv_reservedSMEM_offset_0_alias
	.size		__nv_reservedSMEM_offset_0_alias, 0, 0
	.other		__nv_reservedSMEM_offset_0_alias,@"STO_CUDA_RESERVED_SHARED STV_DEFAULT"
__nv_reservedSMEM_offset_0_alias:
	.zero		0


//--------------------- .nv.global                --------------------------
	.section	.nv.global,"aw",@nobits
.nv.global:
	.type		_ZN40_INTERNAL_ce6f6476_4_k_cu_b5689951_270824cute1_E,@object
	.size		_ZN40_INTERNAL_ce6f6476_4_k_cu_b5689951_270824cute1_E,(_ZN40_INTERNAL_ce6f6476_4_k_cu_b5689951_270824cuda3std3__45__cpo6cbeginE - _ZN40_INTERNAL_ce6f6476_4_k_cu_b5689951_270824cute1_E)
_ZN40_INTERNAL_ce6f6476_4_k_cu_b5689951_270824cute1_E:
	.zero		1
	.type		_ZN40_INTERNAL_ce6f6476_4_k_cu_b5689951_270824cuda3std3__45__cpo6cbeginE,@object
	.size		_ZN40_INTERNAL_ce6f6476_4_k_cu_b5689951_270824cuda3std3__45__cpo6cbeginE,(_ZN40_INTERNAL_ce6f6476_4_k_cu_b5689951_270824cuda3std3__48in_placeE - _ZN40_INTERNAL_ce6f6476_4_k_cu_b5689951_270824cuda3std3__45__cpo6cbeginE)
_ZN40_INTERNAL_ce6f6476_4_k_cu_b5689951_270824cuda3std3__45__cpo6cbeginE:
	.zero		1
	.type		_ZN40_INTERNAL_ce6f6476_4_k_cu_b5689951_270824cuda3std3__48in_placeE,@object
	.size		_ZN40_INTERNAL_ce6f6476_4_k_cu_b5689951_270824cuda3std3__48in_placeE,(_ZN40_INTERNAL_ce6f6476_4_k_cu_b5689951_270824cuda3std6ranges3__45__cpo9iter_moveE - _ZN40_INTERNAL_ce6f6476_4_k_cu_b5689951_270824cuda3std3__48in_placeE)
_ZN40_INTERNAL_ce6f6476_4_k_cu_b5689951_270824cuda3std3__48in_placeE:
	.zero		1
	.type		_ZN40_INTERNAL_ce6f6476_4_k_cu_b5689951_270824cuda3std6ranges3__45__cpo9iter_moveE,@object
	.size		_ZN40_INTERNAL_ce6f6476_4_k_cu_b5689951_270824cuda3std6ranges3__45__cpo9iter_moveE,(_ZN40_INTERNAL_ce6f6476_4_k_cu_b5689951_270824cuda3std3__45__cpo5beginE - _ZN40_INTERNAL_ce6f6476_4_k_cu_b5689951_270824cuda3std6ranges3__45__cpo9iter_moveE)
_ZN40_INTERNAL_ce6f6476_4_k_cu_b5689951_270824cuda3std6ranges3__45__cpo9iter_moveE:
	.zero		1
	.type		_ZN40_INTERNAL_ce6f6476_4_k_cu_b5689951_270824cuda3std3__45__cpo5beginE,@object
	.size		_ZN40_INTERNAL_ce6f6476_4_k_cu_b5689951_270824cuda3std3__45__cpo5beginE,(_ZN40_INTERNAL_ce6f6476_4_k_cu_b5689951_270824cuda3std3__442_GLOBAL__N__ce6f6476_4_k_cu_b5689951_270826ignoreE - _ZN40_INTERNAL_ce6f6476_4_k_cu_b5689951_270824cuda3std3__45__cpo5beginE)
_ZN40_INTERNAL_ce6f6476_4_k_cu_b5689951_270824cuda3std3__45__cpo5beginE:
	.zero		1
	.type		_ZN40_INTERNAL_ce6f6476_4_k_cu_b5689951_270824cuda3std3__442_GLOBAL__N__ce6f6476_4_k_cu_b5689951_270826ignoreE,@object
	.size		_ZN40_INTERNAL_ce6f6476_4_k_cu_b5689951_270824cuda3std3__442_GLOBAL__N__ce6f6476_4_k_cu_b5689951_270826ignoreE,(_ZN40_INTERNAL_ce6f6476_4_k_cu_b5689951_270824cute7productE - _ZN40_INTERNAL_ce6f6476_4_k_cu_b5689951_270824cuda3std3__442_GLOBAL__N__ce6f6476_4_k_cu_b5689951_270826ignoreE)
_ZN40_INTERNAL_ce6f6476_4_k_cu_b5689951_270824cuda3std3__442_GLOBAL__N__ce6f6476_4_k_cu_b5689951_270826ignoreE:
	.zero		1
	.type		_ZN40_INTERNAL_ce6f6476_4_k_cu_b5689951_270824cute7productE,@object
	.size		_ZN40_INTERNAL_ce6f6476_4_k_cu_b5689951_270824cute7productE,(_ZN40_INTERNAL_ce6f6476_4_k_cu_b5689951_270824cuda3std3__45__cpo3endE - _ZN40_INTERNAL_ce6f6476_4_k_cu_b5689951_270824cute7productE)
_ZN40_INTERNAL_ce6f6476_4_k_cu_b5689951_270824cute7productE:
	.zero		1
	.type		_ZN40_INTERNAL_ce6f6476_4_k_cu_b5689951_270824cuda3std3__45__cpo3endE,@object
	.size		_ZN40_INTERNAL_ce6f6476_4_k_cu_b5689951_270824cuda3std3__45__cpo3endE,(_ZN40_INTERNAL_ce6f6476_4_k_cu_b5689951_270824cuda3std3__419piecewise_constructE - _ZN40_INTERNAL_ce6f6476_4_k_cu_b5689951_270824cuda3std3__45__cpo3endE)
_ZN40_INTERNAL_ce6f6476_4_k_cu_b5689951_270824cuda3std3__45__cpo3endE:
	.zero		1
	.type		_ZN40_INTERNAL_ce6f6476_4_k_cu_b5689951_270824cuda3std3__419piecewise_constructE,@object
	.size		_ZN40_INTERNAL_ce6f6476_4_k_cu_b5689951_270824cuda3std3__419piecewise_constructE,(_ZN40_INTERNAL_ce6f6476_4_k_cu_b5689951_270824cuda3std3__45__cpo4cendE - _ZN40_INTERNAL_ce6f6476_4_k_cu_b5689951_270824cuda3std3__419piecewise_constructE)
_ZN40_INTERNAL_ce6f6476_4_k_cu_b5689951_270824cuda3std3__419piecewise_constructE:
	.zero		1
	.type		_ZN40_INTERNAL_ce6f6476_4_k_cu_b5689951_270824cuda3std3__45__cpo4cendE,@object
	.size		_ZN40_INTERNAL_ce6f6476_4_k_cu_b5689951_270824cuda3std3__45__cpo4cendE,(_ZN40_INTERNAL_ce6f6476_4_k_cu_b5689951_270824cuda3std6ranges3__45__cpo4swapE - _ZN40_INTERNAL_ce6f6476_4_k_cu_b5689951_270824cuda3std3__45__cpo4cendE)
_ZN40_INTERNAL_ce6f6476_4_k_cu_b5689951_270824cuda3std3__45__cpo4cendE:
	.zero		1
	.type		_ZN40_INTERNAL_ce6f6476_4_k_cu_b5689951_270824cuda3std6ranges3__45__cpo4swapE,@object
	.size		_ZN40_INTERNAL_ce6f6476_4_k_cu_b5689951_270824cuda3std6ranges3__45__cpo4swapE,(.L_8 - _ZN40_INTERNAL_ce6f6476_4_k_cu_b5689951_270824cuda3std6ranges3__45__cpo4swapE)
_ZN40_INTERNAL_ce6f6476_4_k_cu_b5689951_270824cuda3std6ranges3__45__cpo4swapE:
	.zero		1
.L_8:


//--------------------- .nv.constant0._ZN7cutlass13device_kernelINS_4gemm6kernel13GemmUniversalIN4cute5tupleIJiiiiEEENS1_10collective13CollectiveMmaINS1_34MainloopSm90TmaGmmaWarpSpecializedILi2ENS5_IJNS4_1CILi1EEESB_SB_EEENS1_35KernelTmaWarpSpecializedCooperativeEEENS5_IJNSA_ILi256EEESF_NSA_ILi64EEEEEENS_10tfloat32_tENS5_IJlSB_lEEESI_SJ_NS4_8TiledMMAINS4_8MMA_AtomIJNS4_4SM904GMMA30MMA_64x256x8_F32TF32TF32_SS_TNILNSN_7ScaleInE1ELSP_1EEEEEENS4_6LayoutINS5_IJNSA_ILi2EEESB_SB_EEENS5_IJSB_NSA_ILi0EEESV_EEEEENS5_IJNS4_10UnderscoreESY_SY_EEEEENS4_13SM90_TMA_LOADENS4_14ComposedLayoutINS4_7SwizzleILi3ELi4ELi3EEENS4_18smem_ptr_flag_bitsILi32EEENSS_INS5_IJNSA_ILi8EEENSA_ILi32EEEEEENS5_IJS18_SB_EEEEEEEvNS4_8identityES11_S1C_vS1D_EENS_8epilogue10collective6detail29Sm90TmaWarpSpecializedAdapterINS1G_15DefaultEpilogueISI_SJ_SJ_NS1F_6thread17LinearCombinationISI_Li1EffLNS1K_9ScaleType4KindE0ELNS_15FloatRoundStyleE2ESI_EENS1_15EpilogueDefaultEEEEEvvEEEEvNT_6ParamsE --------------------------
	.section	.nv.constant0._ZN7cutlass13device_kernelINS_4gemm6kernel13GemmUniversalIN4cute5tupleIJiiiiEEENS1_10collective13CollectiveMmaINS1_34MainloopSm90TmaGmmaWarpSpecializedILi2ENS5_IJNS4_1CILi1EEESB_SB_EEENS1_35KernelTmaWarpSpecializedCooperativeEEENS5_IJNSA_ILi256EEESF_NSA_ILi64EEEEEENS_10tfloat32_tENS5_IJlSB_lEEESI_SJ_NS4_8TiledMMAINS4_8MMA_AtomIJNS4_4SM904GMMA30MMA_64x256x8_F32TF32TF32_SS_TNILNSN_7ScaleInE1ELSP_1EEEEEENS4_6LayoutINS5_IJNSA_ILi2EEESB_SB_EEENS5_IJSB_NSA_ILi0EEESV_EEEEENS5_IJNS4_10UnderscoreESY_SY_EEEEENS4_13SM90_TMA_LOADENS4_14ComposedLayoutINS4_7SwizzleILi3ELi4ELi3EEENS4_18smem_ptr_flag_bitsILi32EEENSS_INS5_IJNSA_ILi8EEENSA_ILi32EEEEEENS5_IJS18_SB_EEEEEEEvNS4_8identityES11_S1C_vS1D_EENS_8epilogue10collective6detail29Sm90TmaWarpSpecializedAdapterINS1G_15DefaultEpilogueISI_SJ_SJ_NS1F_6thread17LinearCombinationISI_Li1EffLNS1K_9ScaleType4KindE0ELNS_15FloatRoundStyleE2ESI_EENS1_15EpilogueDefaultEEEEEvvEEEEvNT_6ParamsE,"a",@progbits
	.sectionflags	@""
	.align	4
.nv.constant0._ZN7cutlass13device_kernelINS_4gemm6kernel13GemmUniversalIN4cute5tupleIJiiiiEEENS1_10collective13CollectiveMmaINS1_34MainloopSm90TmaGmmaWarpSpecializedILi2ENS5_IJNS4_1CILi1EEESB_SB_EEENS1_35KernelTmaWarpSpecializedCooperativeEEENS5_IJNSA_ILi256EEESF_NSA_ILi64EEEEEENS_10tfloat32_tENS5_IJlSB_lEEESI_SJ_NS4_8TiledMMAINS4_8MMA_AtomIJNS4_4SM904GMMA30MMA_64x256x8_F32TF32TF32_SS_TNILNSN_7ScaleInE1ELSP_1EEEEEENS4_6LayoutINS5_IJNSA_ILi2EEESB_SB_EEENS5_IJSB_NSA_ILi0EEESV_EEEEENS5_IJNS4_10UnderscoreESY_SY_EEEEENS4_13SM90_TMA_LOADENS4_14ComposedLayoutINS4_7SwizzleILi3ELi4ELi3EEENS4_18smem_ptr_flag_bitsILi32EEENSS_INS5_IJNSA_ILi8EEENSA_ILi32EEEEEENS5_IJS18_SB_EEEEEEEvNS4_8identityES11_S1C_vS1D_EENS_8epilogue10collective6detail29Sm90TmaWarpSpecializedAdapterINS1G_15DefaultEpilogueISI_SJ_SJ_NS1F_6thread17LinearCombinationISI_Li1EffLNS1K_9ScaleType4KindE0ELNS_15FloatRoundStyleE2ESI_EENS1_15EpilogueDefaultEEEEEvvEEEEvNT_6ParamsE:
	.zero		1664


//--------------------- SYMBOLS --------------------------

	.type		.nv.reservedSmem.offset0,@object
	.size		.nv.reservedSmem.offset0,0x4
	.type		__assertfail,@function
